	.target	sm_90a

	.elftype	@"ET_EXEC"


//--------------------- .note.nv.tkinfo           --------------------------
	.section	.note.nv.tkinfo,"",@"SHT_NOTE"
	.sectionflags	@"SHF_NOTE_NV_TKINFO"
	.tkinfo
        /*0018*/ 	.word	0x00000002
        /*0030*/ 	.string	""
        /*0030*/ 	.string	"ptxas"
        /*0030*/ 	.string	"Cuda compilation tools, release 13.0, V13.0.88"
        /*0030*/ 	.string	"Build cuda_13.0.r13.0/compiler.36424714_0"
        /*0030*/ 	.string	"-arch sm_90a -m 64 "



//--------------------- .note.nv.cuinfo           --------------------------
	.section	.note.nv.cuinfo,"",@"SHT_NOTE"
	.sectionflags	@"SHF_NOTE_NV_CUINFO"
        /*0018*/ 	.short	0x0002
        /*001a*/ 	.short	0x005a
        /*001c*/ 	.short	0x0082
	.zero		2


//--------------------- .nv.info                  --------------------------
	.section	.nv.info,"",@"SHT_CUDA_INFO"
	.align	4


	//----- nvinfo : EIATTR_REGCOUNT
	.align		4
        /*0000*/ 	.byte	0x04, 0x2f
        /*0002*/ 	.short	(.L_15 - .L_14)
	.align		4
.L_14:
        /*0004*/ 	.word	index@(_ZN7cutlass13device_kernelINS_4gemm6kernel13GemmUniversalIN4cute5tupleIJiiiiEEENS1_10collective13CollectiveMmaINS1_34MainloopSm90TmaGmmaWarpSpecializedILi6ENS5_IJNS4_1CILi1EEESB_SB_EEENS1_35KernelTmaWarpSpecializedCooperativeEEENS5_IJNSA_ILi128EEENSA_ILi16EEENSA_ILi256EEEEEEaNS5_IJlSB_lEEEaSJ_NS4_8TiledMMAINS4_8MMA_AtomIJNS4_4SM904GMMA26MMA_64x16x32_S32S8S8_SS_TNEEEENS4_6LayoutINS5_IJNSA_ILi2EEESB_SB_EEENS5_IJSB_NSA_ILi0EEEST_EEEEENS5_IJNS4_10UnderscoreESW_SW_EEEEENS4_13SM90_TMA_LOADENS4_14ComposedLayoutINS4_7SwizzleILi3ELi4ELi3EEENS4_18smem_ptr_flag_bitsILi8EEENSQ_INS5_IJNSA_ILi8EEESF_EEENS5_IJSF_SB_EEEEEEEvNS4_8identityESZ_S19_vS1A_EENS_8epilogue10collective6detail29Sm90TmaWarpSpecializedAdapterINS1D_15DefaultEpilogueIaSJ_SJ_NS1C_6thread17LinearCombinationIaLi1EiiLNS1H_9ScaleType4KindE0ELNS_15FloatRoundStyleE2EaEENS1_15EpilogueDefaultEEEEEvvEEEEvNT_6ParamsE)
        /*0008*/ 	.word	0x000000a8


	//----- nvinfo : EIATTR_FRAME_SIZE
	.align		4
.L_15:
        /*000c*/ 	.byte	0x04, 0x11
        /*000e*/ 	.short	(.L_17 - .L_16)
	.align		4
.L_16:
        /*0010*/ 	.word	index@(_ZN7cutlass13device_kernelINS_4gemm6kernel13GemmUniversalIN4cute5tupleIJiiiiEEENS1_10collective13CollectiveMmaINS1_34MainloopSm90TmaGmmaWarpSpecializedILi6ENS5_IJNS4_1CILi1EEESB_SB_EEENS1_35KernelTmaWarpSpecializedCooperativeEEENS5_IJNSA_ILi128EEENSA_ILi16EEENSA_ILi256EEEEEEaNS5_IJlSB_lEEEaSJ_NS4_8TiledMMAINS4_8MMA_AtomIJNS4_4SM904GMMA26MMA_64x16x32_S32S8S8_SS_TNEEEENS4_6LayoutINS5_IJNSA_ILi2EEESB_SB_EEENS5_IJSB_NSA_ILi0EEEST_EEEEENS5_IJNS4_10UnderscoreESW_SW_EEEEENS4_13SM90_TMA_LOADENS4_14ComposedLayoutINS4_7SwizzleILi3ELi4ELi3EEENS4_18smem_ptr_flag_bitsILi8EEENSQ_INS5_IJNSA_ILi8EEESF_EEENS5_IJSF_SB_EEEEEEEvNS4_8identityESZ_S19_vS1A_EENS_8epilogue10collective6detail29Sm90TmaWarpSpecializedAdapterINS1D_15DefaultEpilogueIaSJ_SJ_NS1C_6thread17LinearCombinationIaLi1EiiLNS1H_9ScaleType4KindE0ELNS_15FloatRoundStyleE2EaEENS1_15EpilogueDefaultEEEEEvvEEEEvNT_6ParamsE)
        /*0014*/ 	.word	0x00000000


	//----- nvinfo : EIATTR_MIN_STACK_SIZE
	.align		4
.L_17:
        /*0018*/ 	.byte	0x04, 0x12
        /*001a*/ 	.short	(.L_19 - .L_18)
	.align		4
.L_18:
        /*001c*/ 	.word	index@(_ZN7cutlass13device_kernelINS_4gemm6kernel13GemmUniversalIN4cute5tupleIJiiiiEEENS1_10collective13CollectiveMmaINS1_34MainloopSm90TmaGmmaWarpSpecializedILi6ENS5_IJNS4_1CILi1EEESB_SB_EEENS1_35KernelTmaWarpSpecializedCooperativeEEENS5_IJNSA_ILi128EEENSA_ILi16EEENSA_ILi256EEEEEEaNS5_IJlSB_lEEEaSJ_NS4_8TiledMMAINS4_8MMA_AtomIJNS4_4SM904GMMA26MMA_64x16x32_S32S8S8_SS_TNEEEENS4_6LayoutINS5_IJNSA_ILi2EEESB_SB_EEENS5_IJSB_NSA_ILi0EEEST_EEEEENS5_IJNS4_10UnderscoreESW_SW_EEEEENS4_13SM90_TMA_LOADENS4_14ComposedLayoutINS4_7SwizzleILi3ELi4ELi3EEENS4_18smem_ptr_flag_bitsILi8EEENSQ_INS5_IJNSA_ILi8EEESF_EEENS5_IJSF_SB_EEEEEEEvNS4_8identityESZ_S19_vS1A_EENS_8epilogue10collective6detail29Sm90TmaWarpSpecializedAdapterINS1D_15DefaultEpilogueIaSJ_SJ_NS1C_6thread17LinearCombinationIaLi1EiiLNS1H_9ScaleType4KindE0ELNS_15FloatRoundStyleE2EaEENS1_15EpilogueDefaultEEEEEvvEEEEvNT_6ParamsE)
        /*0020*/ 	.word	0x00000000
.L_19:


//--------------------- .nv.compat                --------------------------
	.section	.nv.compat,"",@"SHT_CUDA_COMPAT_INFO"
	.align	4
        /*0000*/ 	.byte	0x02, 0x09, 0x01, 0x00, 0x02, 0x02, 0x04, 0x00, 0x02, 0x05, 0x05, 0x00, 0x03, 0x07, 0x01, 0x01
        /*0010*/ 	.byte	0x02, 0x03, 0x01, 0x00, 0x02, 0x06, 0x01, 0x00, 0x04, 0x0b, 0x08, 0x00, 0x00, 0x00, 0x00, 0x00
        /*0020*/ 	.byte	0x00, 0x00, 0x00, 0x00


//--------------------- .nv.info._ZN7cutlass13device_kernelINS_4gemm6kernel13GemmUniversalIN4cute5tupleIJiiiiEEENS1_10collective13CollectiveMmaINS1_34MainloopSm90TmaGmmaWarpSpecializedILi6ENS5_IJNS4_1CILi1EEESB_SB_EEENS1_35KernelTmaWarpSpecializedCooperativeEEENS5_IJNSA_ILi128EEENSA_ILi16EEENSA_ILi256EEEEEEaNS5_IJlSB_lEEEaSJ_NS4_8TiledMMAINS4_8MMA_AtomIJNS4_4SM904GMMA26MMA_64x16x32_S32S8S8_SS_TNEEEENS4_6LayoutINS5_IJNSA_ILi2EEESB_SB_EEENS5_IJSB_NSA_ILi0EEEST_EEEEENS5_IJNS4_10UnderscoreESW_SW_EEEEENS4_13SM90_TMA_LOADENS4_14ComposedLayoutINS4_7SwizzleILi3ELi4ELi3EEENS4_18smem_ptr_flag_bitsILi8EEENSQ_INS5_IJNSA_ILi8EEESF_EEENS5_IJSF_SB_EEEEEEEvNS4_8identityESZ_S19_vS1A_EENS_8epilogue10collective6detail29Sm90TmaWarpSpecializedAdapterINS1D_15DefaultEpilogueIaSJ_SJ_NS1C_6thread17LinearCombinationIaLi1EiiLNS1H_9ScaleType4KindE0ELNS_15FloatRoundStyleE2EaEENS1_15EpilogueDefaultEEEEEvvEEEEvNT_6ParamsE --------------------------
	.section	.nv.info._ZN7cutlass13device_kernelINS_4gemm6kernel13GemmUniversalIN4cute5tupleIJiiiiEEENS1_10collective13CollectiveMmaINS1_34MainloopSm90TmaGmmaWarpSpecializedILi6ENS5_IJNS4_1CILi1EEESB_SB_EEENS1_35KernelTmaWarpSpecializedCooperativeEEENS5_IJNSA_ILi128EEENSA_ILi16EEENSA_ILi256EEEEEEaNS5_IJlSB_lEEEaSJ_NS4_8TiledMMAINS4_8MMA_AtomIJNS4_4SM904GMMA26MMA_64x16x32_S32S8S8_SS_TNEEEENS4_6LayoutINS5_IJNSA_ILi2EEESB_SB_EEENS5_IJSB_NSA_ILi0EEEST_EEEEENS5_IJNS4_10UnderscoreESW_SW_EEEEENS4_13SM90_TMA_LOADENS4_14ComposedLayoutINS4_7SwizzleILi3ELi4ELi3EEENS4_18smem_ptr_flag_bitsILi8EEENSQ_INS5_IJNSA_ILi8EEESF_EEENS5_IJSF_SB_EEEEEEEvNS4_8identityESZ_S19_vS1A_EENS_8epilogue10collective6detail29Sm90TmaWarpSpecializedAdapterINS1D_15DefaultEpilogueIaSJ_SJ_NS1C_6thread17LinearCombinationIaLi1EiiLNS1H_9ScaleType4KindE0ELNS_15FloatRoundStyleE2EaEENS1_15EpilogueDefaultEEEEEvvEEEEvNT_6ParamsE,"",@"SHT_CUDA_INFO"
	.sectionflags	@""
	.align	4


	//----- nvinfo : EIATTR_CUDA_API_VERSION
	.align		4
        /*0000*/ 	.byte	0x04, 0x37
        /*0002*/ 	.short	(.L_21 - .L_20)
.L_20:
        /*0004*/ 	.word	0x00000082


	//----- nvinfo : EIATTR_KPARAM_INFO
	.align		4
.L_21:
        /*0008*/ 	.byte	0x04, 0x17
        /*000a*/ 	.short	(.L_23 - .L_22)
.L_22:
        /*000c*/ 	.word	0x00000000
        /*0010*/ 	.short	0x0000
        /*0012*/ 	.short	0x0070
        /*0014*/ 	.byte	0x00, 0xf0, 0x01, 0x10


	//----- nvinfo : EIATTR_SPARSE_MMA_MASK
	.align		4
.L_23:
        /*0018*/ 	.byte	0x03, 0x50
        /*001a*/ 	.short	0x0000


	//----- nvinfo : EIATTR_MAXREG_COUNT
	.align		4
        /*001c*/ 	.byte	0x03, 0x1b
        /*001e*/ 	.short	0x00a8


	//----- nvinfo : EIATTR_NUM_BARRIERS
	.align		4
        /*0020*/ 	.byte	0x02, 0x4c
        /*0022*/ 	.byte	0x01
	.zero		1


	//----- nvinfo : EIATTR_EXTERNS
	.align		4
        /*0024*/ 	.byte	0x04, 0x0f
        /*0026*/ 	.short	(.L_25 - .L_24)


	//   ....[0]....
	.align		4
.L_24:
        /*0028*/ 	.word	index@(__assertfail)


	//----- nvinfo : EIATTR_MERCURY_ISA_VERSION
	.align		4
.L_25:
        /*002c*/ 	.byte	0x03, 0x5f
        /*002e*/ 	.short	0x0101


	//----- nvinfo : EIATTR_INT_WARP_WIDE_INSTR_OFFSETS
	.align		4
        /*0030*/ 	.byte	0x04, 0x31
        /*0032*/ 	.short	(.L_27 - .L_26)


	//   ....[0]....
.L_26:
        /*0034*/ 	.word	0x000003f0


	//   ....[1]....
        /*0038*/ 	.word	0x00000400


	//   ....[2]....
        /*003c*/ 	.word	0x00000520


	//----- nvinfo : EIATTR_COOP_GROUP_MASK_REGIDS
	.align		4
.L_27:
        /*0040*/ 	.byte	0x04, 0x29
        /*0042*/ 	.short	(.L_29 - .L_28)


	//   ....[0]....
.L_28:
        /*0044*/ 	.word	0xffffffff


	//   ....[1]....
        /*0048*/ 	.word	0xffffffff


	//   ....[2]....
        /*004c*/ 	.word	0xffffffff


	//   ....[3]....
        /*0050*/ 	.word	0xffffffff


	//   ....[4]....
        /*0054*/ 	.word	0xffffffff


	//----- nvinfo : EIATTR_COOP_GROUP_INSTR_OFFSETS
	.align		4
.L_29:
        /*0058*/ 	.byte	0x04, 0x28
        /*005a*/ 	.short	(.L_31 - .L_30)


	//   ....[0]....
.L_30:
        /*005c*/ 	.word	0x00000060


	//   ....[1]....
        /*0060*/ 	.word	0x00000070


	//   ....[2]....
        /*0064*/ 	.word	0x00000130


	//   ....[3]....
        /*0068*/ 	.word	0x00000300


	//   ....[4]....
        /*006c*/ 	.word	0x000011d0


	//----- nvinfo : EIATTR_REG_RECONFIG
	.align		4
.L_31:
        /*0070*/ 	.byte	0x01, 0x54
	.zero		2


	//----- nvinfo : EIATTR_SYSCALL_OFFSETS
	.align		4
        /*0074*/ 	.byte	0x04, 0x46
        /*0076*/ 	.short	(.L_33 - .L_32)


	//   ....[0]....
.L_32:
        /*0078*/ 	.word	0x000013c0


	//----- nvinfo : EIATTR_MBARRIER_INSTR_OFFSETS
	.align		4
.L_33:
        /*007c*/ 	.byte	0x04, 0x39
        /*007e*/ 	.short	(.L_35 - .L_34)


	//   ....[0]....
.L_34:
        /*0080*/ 	.word	0x00000230
        /*0084*/ 	.word	0x000000ff
        /*0088*/ 	.word	0x00000000
        /*008c*/ 	.short	0x0100
        /*008e*/ 	.byte	0x08
	.zero		1


	//   ....[1]....
        /*0090*/ 	.word	0x00000240
        /*0094*/ 	.word	0x000000ff
        /*0098*/ 	.word	0x00000030
        /*009c*/ 	.short	0x0100
        /*009e*/ 	.byte	0x08
	.zero		1


	//   ....[2]....
        /*00a0*/ 	.word	0x00000250
        /*00a4*/ 	.word	0x000000ff
        /*00a8*/ 	.word	0x00000008
        /*00ac*/ 	.short	0x0100
        /*00ae*/ 	.byte	0x08
	.zero		1


	//   ....[3]....
        /*00b0*/ 	.word	0x00000260
        /*00b4*/ 	.word	0x000000ff
        /*00b8*/ 	.word	0x00000038
        /*00bc*/ 	.short	0x0100
        /*00be*/ 	.byte	0x08
	.zero		1


	//   ....[4]....
        /*00c0*/ 	.word	0x00000270
        /*00c4*/ 	.word	0x000000ff
        /*00c8*/ 	.word	0x00000010
        /*00cc*/ 	.short	0x0100
        /*00ce*/ 	.byte	0x08
	.zero		1


	//   ....[5]....
        /*00d0*/ 	.word	0x00000280
        /*00d4*/ 	.word	0x000000ff
        /*00d8*/ 	.word	0x00000040
        /*00dc*/ 	.short	0x0100
        /*00de*/ 	.byte	0x08
	.zero		1


	//   ....[6]....
        /*00e0*/ 	.word	0x00000290
        /*00e4*/ 	.word	0x000000ff
        /*00e8*/ 	.word	0x00000018
        /*00ec*/ 	.short	0x0100
        /*00ee*/ 	.byte	0x08
	.zero		1


	//   ....[7]....
        /*00f0*/ 	.word	0x000002a0
        /*00f4*/ 	.word	0x000000ff
        /*00f8*/ 	.word	0x00000048
        /*00fc*/ 	.short	0x0100
        /*00fe*/ 	.byte	0x08
	.zero		1


	//   ....[8]....
        /*0100*/ 	.word	0x000002b0
        /*0104*/ 	.word	0x000000ff
        /*0108*/ 	.word	0x00000020
        /*010c*/ 	.short	0x0100
        /*010e*/ 	.byte	0x08
	.zero		1


	//   ....[9]....
        /*0110*/ 	.word	0x000002c0
        /*0114*/ 	.word	0x000000ff
        /*0118*/ 	.word	0x00000050
        /*011c*/ 	.short	0x0100
        /*011e*/ 	.byte	0x08
	.zero		1


	//   ....[10]....
        /*0120*/ 	.word	0x000002d0
        /*0124*/ 	.word	0x000000ff
        /*0128*/ 	.word	0x00000028
        /*012c*/ 	.short	0x0100
        /*012e*/ 	.byte	0x08
	.zero		1


	//   ....[11]....
        /*0130*/ 	.word	0x000002e0
        /*0134*/ 	.word	0x000000ff
        /*0138*/ 	.word	0x00000058
        /*013c*/ 	.short	0x0100
        /*013e*/ 	.byte	0x08
	.zero		1


	//   ....[12]....
        /*0140*/ 	.word	0x000005a0
        /*0144*/ 	.word	0x000000ff
        /*0148*/ 	.word	0x00000070
        /*014c*/ 	.short	0x0100
        /*014e*/ 	.byte	0x08
	.zero		1


	//   ....[13]....
        /*0150*/ 	.word	0x00000600
        /*0154*/ 	.word	0x000000ff
        /*0158*/ 	.word	0x00000078
        /*015c*/ 	.short	0x0100
        /*015e*/ 	.byte	0x08
	.zero		1


	//   ....[14]....
        /*0160*/ 	.word	0x00001480
        /*0164*/ 	.word	0x00000003
        /*0168*/ 	.word	0x00000000
        /*016c*/ 	.short	0x010a
        /*016e*/ 	.byte	0x3f
	.zero		1


	//   ....[15]....
        /*0170*/ 	.word	0x000014e0
        /*0174*/ 	.word	0x00000003
        /*0178*/ 	.word	0x00000000
        /*017c*/ 	.short	0x010a
        /*017e*/ 	.byte	0x3f
	.zero		1


	//   ....[16]....
        /*0180*/ 	.word	0x00001a20
        /*0184*/ 	.word	0x00000004
        /*0188*/ 	.word	0x00000000
        /*018c*/ 	.short	0x010a
        /*018e*/ 	.byte	0x3f
	.zero		1


	//   ....[17]....
        /*0190*/ 	.word	0x00001a60
        /*0194*/ 	.word	0x00000004
        /*0198*/ 	.word	0x00000000
        /*019c*/ 	.short	0x010a
        /*019e*/ 	.byte	0x3f
	.zero		1


	//   ....[18]....
        /*01a0*/ 	.word	0x00001e80
        /*01a4*/ 	.word	0x00000003
        /*01a8*/ 	.word	0x00000000
        /*01ac*/ 	.short	0x0101
        /*01ae*/ 	.byte	0x3f
	.zero		1


	//   ....[19]....
        /*01b0*/ 	.word	0x00002040
        /*01b4*/ 	.word	0x00000000
        /*01b8*/ 	.word	0x00000000
        /*01bc*/ 	.short	0x0101
        /*01be*/ 	.byte	0x3f
	.zero		1


	//   ....[20]....
        /*01c0*/ 	.word	0x000039d0
        /*01c4*/ 	.word	0x0000000e
        /*01c8*/ 	.word	0x00000030
        /*01cc*/ 	.short	0x010a
        /*01ce*/ 	.byte	0x3f
	.zero		1


	//   ....[21]....
        /*01d0*/ 	.word	0x00003e20
        /*01d4*/ 	.word	0x00000005
        /*01d8*/ 	.word	0x00000078
        /*01dc*/ 	.short	0x0101
        /*01de*/ 	.byte	0x3f
	.zero		1


	//   ....[22]....
        /*01e0*/ 	.word	0x00004560
        /*01e4*/ 	.word	0x00000007
        /*01e8*/ 	.word	0x00000000
        /*01ec*/ 	.short	0x010a
        /*01ee*/ 	.byte	0x3f
	.zero		1


	//   ....[23]....
        /*01f0*/ 	.word	0x000045e0
        /*01f4*/ 	.word	0x00000008
        /*01f8*/ 	.word	0x00000000
        /*01fc*/ 	.short	0x010a
        /*01fe*/ 	.byte	0x3f
	.zero		1


	//   ....[24]....
        /*0200*/ 	.word	0x00004670
        /*0204*/ 	.word	0x00000009
        /*0208*/ 	.word	0x00000000
        /*020c*/ 	.short	0x010a
        /*020e*/ 	.byte	0x3f
	.zero		1


	//   ....[25]....
        /*0210*/ 	.word	0x00004700
        /*0214*/ 	.word	0x00000008
        /*0218*/ 	.word	0x00000000
        /*021c*/ 	.short	0x010a
        /*021e*/ 	.byte	0x3f
	.zero		1


	//   ....[26]....
        /*0220*/ 	.word	0x00004790
        /*0224*/ 	.word	0x0000000b
        /*0228*/ 	.word	0x00000000
        /*022c*/ 	.short	0x010a
        /*022e*/ 	.byte	0x3f
	.zero		1


	//   ....[27]....
        /*0230*/ 	.word	0x00004820
        /*0234*/ 	.word	0x00000003
        /*0238*/ 	.word	0x00000000
        /*023c*/ 	.short	0x010a
        /*023e*/ 	.byte	0x3f
	.zero		1


	//   ....[28]....
        /*0240*/ 	.word	0x00004880
        /*0244*/ 	.word	0x00000003
        /*0248*/ 	.word	0x00000000
        /*024c*/ 	.short	0x010a
        /*024e*/ 	.byte	0x3f
	.zero		1


	//   ....[29]....
        /*0250*/ 	.word	0x000048d0
        /*0254*/ 	.word	0x00000004
        /*0258*/ 	.word	0x00000000
        /*025c*/ 	.short	0x010a
        /*025e*/ 	.byte	0x3f
	.zero		1


	//   ....[30]....
        /*0260*/ 	.word	0x000049a0
        /*0264*/ 	.word	0x0000000e
        /*0268*/ 	.word	0x00000030
        /*026c*/ 	.short	0x010a
        /*026e*/ 	.byte	0x3f
	.zero		1


	//   ....[31]....
        /*0270*/ 	.word	0x00004a70
        /*0274*/ 	.word	0x00000007
        /*0278*/ 	.word	0x00000000
        /*027c*/ 	.short	0x010a
        /*027e*/ 	.byte	0x3f
	.zero		1


	//   ....[32]....
        /*0280*/ 	.word	0x00004ac0
        /*0284*/ 	.word	0x00000008
        /*0288*/ 	.word	0x00000000
        /*028c*/ 	.short	0x010a
        /*028e*/ 	.byte	0x3f
	.zero		1


	//   ....[33]....
        /*0290*/ 	.word	0x00004b10
        /*0294*/ 	.word	0x00000009
        /*0298*/ 	.word	0x00000000
        /*029c*/ 	.short	0x010a
        /*029e*/ 	.byte	0x3f
	.zero		1


	//   ....[34]....
        /*02a0*/ 	.word	0x00004b60
        /*02a4*/ 	.word	0x00000008
        /*02a8*/ 	.word	0x00000000
        /*02ac*/ 	.short	0x010a
        /*02ae*/ 	.byte	0x3f
	.zero		1


	//   ....[35]....
        /*02b0*/ 	.word	0x00004bb0
        /*02b4*/ 	.word	0x0000000b
        /*02b8*/ 	.word	0x00000000
        /*02bc*/ 	.short	0x010a
        /*02be*/ 	.byte	0x3f
	.zero		1


	//----- nvinfo : EIATTR_NUM_MBARRIERS
	.align		4
.L_35:
        /*02c0*/ 	.byte	0x03, 0x38
        /*02c2*/ 	.short	0x000e


	//----- nvinfo : EIATTR_EXIT_INSTR_OFFSETS
	.align		4
        /*02c4*/ 	.byte	0x04, 0x1c
        /*02c6*/ 	.short	(.L_37 - .L_36)


	//   ....[0]....
.L_36:
        /*02c8*/ 	.word	0x000006a0


	//   ....[1]....
        /*02cc*/ 	.word	0x00000f60


	//   ....[2]....
        /*02d0*/ 	.word	0x000030b0


	//   ....[3]....
        /*02d4*/ 	.word	0x000036e0


	//   ....[4]....
        /*02d8*/ 	.word	0x00004870


	//----- nvinfo : EIATTR_MAX_THREADS
	.align		4
.L_37:
        /*02dc*/ 	.byte	0x04, 0x05
        /*02de*/ 	.short	(.L_39 - .L_38)
.L_38:
        /*02e0*/ 	.word	0x00000180
        /*02e4*/ 	.word	0x00000001
        /*02e8*/ 	.word	0x00000001


	//----- nvinfo : EIATTR_CRS_STACK_SIZE
	.align		4
.L_39:
        /*02ec*/ 	.byte	0x04, 0x1e
        /*02ee*/ 	.short	(.L_41 - .L_40)
.L_40:
        /*02f0*/ 	.word	0x00000000


	//----- nvinfo : EIATTR_CBANK_PARAM_SIZE
	.align		4
.L_41:
        /*02f4*/ 	.byte	0x03, 0x19
        /*02f6*/ 	.short	0x0470


	//----- nvinfo : EIATTR_PARAM_CBANK
	.align		4
        /*02f8*/ 	.byte	0x04, 0x0a
        /*02fa*/ 	.short	(.L_43 - .L_42)
	.align		4
.L_42:
        /*02fc*/ 	.word	index@(.nv.constant0._ZN7cutlass13device_kernelINS_4gemm6kernel13GemmUniversalIN4cute5tupleIJiiiiEEENS1_10collective13CollectiveMmaINS1_34MainloopSm90TmaGmmaWarpSpecializedILi6ENS5_IJNS4_1CILi1EEESB_SB_EEENS1_35KernelTmaWarpSpecializedCooperativeEEENS5_IJNSA_ILi128EEENSA_ILi16EEENSA_ILi256EEEEEEaNS5_IJlSB_lEEEaSJ_NS4_8TiledMMAINS4_8MMA_AtomIJNS4_4SM904GMMA26MMA_64x16x32_S32S8S8_SS_TNEEEENS4_6LayoutINS5_IJNSA_ILi2EEESB_SB_EEENS5_IJSB_NSA_ILi0EEEST_EEEEENS5_IJNS4_10UnderscoreESW_SW_EEEEENS4_13SM90_TMA_LOADENS4_14ComposedLayoutINS4_7SwizzleILi3ELi4ELi3EEENS4_18smem_ptr_flag_bitsILi8EEENSQ_INS5_IJNSA_ILi8EEESF_EEENS5_IJSF_SB_EEEEEEEvNS4_8identityESZ_S19_vS1A_EENS_8epilogue10collective6detail29Sm90TmaWarpSpecializedAdapterINS1D_15DefaultEpilogueIaSJ_SJ_NS1C_6thread17LinearCombinationIaLi1EiiLNS1H_9ScaleType4KindE0ELNS_15FloatRoundStyleE2EaEENS1_15EpilogueDefaultEEEEEvvEEEEvNT_6ParamsE)
        /*0300*/ 	.short	0x0210
        /*0302*/ 	.short	0x0470


	//----- nvinfo : EIATTR_SW_WAR
	.align		4
.L_43:
        /*0304*/ 	.byte	0x04, 0x36
        /*0306*/ 	.short	(.L_45 - .L_44)
.L_44:
        /*0308*/ 	.word	0x00000008
.L_45:


//--------------------- .nv.callgraph             --------------------------
	.section	.nv.callgraph,"",@"SHT_CUDA_CALLGRAPH"
	.align	4
	.sectionentsize	8
	.align		4
        /*0000*/ 	.word	0x00000000
	.align		4
        /*0004*/ 	.word	0xffffffff
	.align		4
        /*0008*/ 	.word	index@(_ZN7cutlass13device_kernelINS_4gemm6kernel13GemmUniversalIN4cute5tupleIJiiiiEEENS1_10collective13CollectiveMmaINS1_34MainloopSm90TmaGmmaWarpSpecializedILi6ENS5_IJNS4_1CILi1EEESB_SB_EEENS1_35KernelTmaWarpSpecializedCooperativeEEENS5_IJNSA_ILi128EEENSA_ILi16EEENSA_ILi256EEEEEEaNS5_IJlSB_lEEEaSJ_NS4_8TiledMMAINS4_8MMA_AtomIJNS4_4SM904GMMA26MMA_64x16x32_S32S8S8_SS_TNEEEENS4_6LayoutINS5_IJNSA_ILi2EEESB_SB_EEENS5_IJSB_NSA_ILi0EEEST_EEEEENS5_IJNS4_10UnderscoreESW_SW_EEEEENS4_13SM90_TMA_LOADENS4_14ComposedLayoutINS4_7SwizzleILi3ELi4ELi3EEENS4_18smem_ptr_flag_bitsILi8EEENSQ_INS5_IJNSA_ILi8EEESF_EEENS5_IJSF_SB_EEEEEEEvNS4_8identityESZ_S19_vS1A_EENS_8epilogue10collective6detail29Sm90TmaWarpSpecializedAdapterINS1D_15DefaultEpilogueIaSJ_SJ_NS1C_6thread17LinearCombinationIaLi1EiiLNS1H_9ScaleType4KindE0ELNS_15FloatRoundStyleE2EaEENS1_15EpilogueDefaultEEEEEvvEEEEvNT_6ParamsE)
	.align		4
        /*000c*/ 	.word	index@(__assertfail)
	.align		4
        /*0010*/ 	.word	0x00000000
	.align		4
        /*0014*/ 	.word	0xfffffffe
	.align		4
        /*0018*/ 	.word	0x00000000
	.align		4
        /*001c*/ 	.word	0xfffffffd
	.align		4
        /*0020*/ 	.word	0x00000000
	.align		4
        /*0024*/ 	.word	0xfffffffc


//--------------------- .nv.constant4             --------------------------
	.section	.nv.constant4,"a",@progbits
	.align	8
	.align		8
.nv.constant4:
        /*0000*/ 	.dword	__assertfail
	.align		8
        /*0008*/ 	.dword	__unnamed_1
	.align		8
        /*0010*/ 	.dword	_ZN39_INTERNAL_80f94f2c_4_k_cu_e8388290_91744cuda3std3__45__cpo5beginE
	.align		8
        /*0018*/ 	.dword	_ZN39_INTERNAL_80f94f2c_4_k_cu_e8388290_91744cuda3std3__45__cpo3endE
	.align		8
        /*0020*/ 	.dword	_ZN39_INTERNAL_80f94f2c_4_k_cu_e8388290_91744cuda3std3__45__cpo6cbeginE
	.align		8
        /*0028*/ 	.dword	_ZN39_INTERNAL_80f94f2c_4_k_cu_e8388290_91744cuda3std3__45__cpo4cendE
	.align		8
        /*0030*/ 	.dword	_ZN39_INTERNAL_80f94f2c_4_k_cu_e8388290_91744cuda3std3__441_GLOBAL__N__80f94f2c_4_k_cu_e8388290_91746ignoreE
	.align		8
        /*0038*/ 	.dword	_ZN39_INTERNAL_80f94f2c_4_k_cu_e8388290_91744cuda3std3__419piecewise_constructE
	.align		8
        /*0040*/ 	.dword	_ZN39_INTERNAL_80f94f2c_4_k_cu_e8388290_91744cuda3std3__48in_placeE
	.align		8
        /*0048*/ 	.dword	_ZN39_INTERNAL_80f94f2c_4_k_cu_e8388290_91744cuda3std6ranges3__45__cpo4swapE
	.align		8
        /*0050*/ 	.dword	_ZN39_INTERNAL_80f94f2c_4_k_cu_e8388290_91744cuda3std6ranges3__45__cpo9iter_moveE
	.align		8
        /*0058*/ 	.dword	_ZN39_INTERNAL_80f94f2c_4_k_cu_e8388290_91744cute7productE
	.align		8
        /*0060*/ 	.dword	_ZN39_INTERNAL_80f94f2c_4_k_cu_e8388290_91744cute1_E
	.align		8
        /*0068*/ 	.dword	$str$22
	.align		8
        /*0070*/ 	.dword	$str$23


//--------------------- .text._ZN7cutlass13device_kernelINS_4gemm6kernel13GemmUniversalIN4cute5tupleIJiiiiEEENS1_10collective13CollectiveMmaINS1_34MainloopSm90TmaGmmaWarpSpecializedILi6ENS5_IJNS4_1CILi1EEESB_SB_EEENS1_35KernelTmaWarpSpecializedCooperativeEEENS5_IJNSA_ILi128EEENSA_ILi16EEENSA_ILi256EEEEEEaNS5_IJlSB_lEEEaSJ_NS4_8TiledMMAINS4_8MMA_AtomIJNS4_4SM904GMMA26MMA_64x16x32_S32S8S8_SS_TNEEEENS4_6LayoutINS5_IJNSA_ILi2EEESB_SB_EEENS5_IJSB_NSA_ILi0EEEST_EEEEENS5_IJNS4_10UnderscoreESW_SW_EEEEENS4_13SM90_TMA_LOADENS4_14ComposedLayoutINS4_7SwizzleILi3ELi4ELi3EEENS4_18smem_ptr_flag_bitsILi8EEENSQ_INS5_IJNSA_ILi8EEESF_EEENS5_IJSF_SB_EEEEEEEvNS4_8identityESZ_S19_vS1A_EENS_8epilogue10collective6detail29Sm90TmaWarpSpecializedAdapterINS1D_15DefaultEpilogueIaSJ_SJ_NS1C_6thread17LinearCombinationIaLi1EiiLNS1H_9ScaleType4KindE0ELNS_15FloatRoundStyleE2EaEENS1_15EpilogueDefaultEEEEEvvEEEEvNT_6ParamsE --------------------------
	.section	.text._ZN7cutlass13device_kernelINS_4gemm6kernel13GemmUniversalIN4cute5tupleIJiiiiEEENS1_10collective13CollectiveMmaINS1_34MainloopSm90TmaGmmaWarpSpecializedILi6ENS5_IJNS4_1CILi1EEESB_SB_EEENS1_35KernelTmaWarpSpecializedCooperativeEEENS5_IJNSA_ILi128EEENSA_ILi16EEENSA_ILi256EEEEEEaNS5_IJlSB_lEEEaSJ_NS4_8TiledMMAINS4_8MMA_AtomIJNS4_4SM904GMMA26MMA_64x16x32_S32S8S8_SS_TNEEEENS4_6LayoutINS5_IJNSA_ILi2EEESB_SB_EEENS5_IJSB_NSA_ILi0EEEST_EEEEENS5_IJNS4_10UnderscoreESW_SW_EEEEENS4_13SM90_TMA_LOADENS4_14ComposedLayoutINS4_7SwizzleILi3ELi4ELi3EEENS4_18smem_ptr_flag_bitsILi8EEENSQ_INS5_IJNSA_ILi8EEESF_EEENS5_IJSF_SB_EEEEEEEvNS4_8identityESZ_S19_vS1A_EENS_8epilogue10collective6detail29Sm90TmaWarpSpecializedAdapterINS1D_15DefaultEpilogueIaSJ_SJ_NS1C_6thread17LinearCombinationIaLi1EiiLNS1H_9ScaleType4KindE0ELNS_15FloatRoundStyleE2EaEENS1_15EpilogueDefaultEEEEEvvEEEEvNT_6ParamsE,"ax",@progbits
	.align	128
.text._ZN7cutlass13device_kernelINS_4gemm6kernel13GemmUniversalIN4cute5tupleIJiiiiEEENS1_10collective13CollectiveMmaINS1_34MainloopSm90TmaGmmaWarpSpecializedILi6ENS5_IJNS4_1CILi1EEESB_SB_EEENS1_35KernelTmaWarpSpecializedCooperativeEEENS5_IJNSA_ILi128EEENSA_ILi16EEENSA_ILi256EEEEEEaNS5_IJlSB_lEEEaSJ_NS4_8TiledMMAINS4_8MMA_AtomIJNS4_4SM904GMMA26MMA_64x16x32_S32S8S8_SS_TNEEEENS4_6LayoutINS5_IJNSA_ILi2EEESB_SB_EEENS5_IJSB_NSA_ILi0EEEST_EEEEENS5_IJNS4_10UnderscoreESW_SW_EEEEENS4_13SM90_TMA_LOADENS4_14ComposedLayoutINS4_7SwizzleILi3ELi4ELi3EEENS4_18smem_ptr_flag_bitsILi8EEENSQ_INS5_IJNSA_ILi8EEESF_EEENS5_IJSF_SB_EEEEEEEvNS4_8identityESZ_S19_vS1A_EENS_8epilogue10collective6detail29Sm90TmaWarpSpecializedAdapterINS1D_15DefaultEpilogueIaSJ_SJ_NS1C_6thread17LinearCombinationIaLi1EiiLNS1H_9ScaleType4KindE0ELNS_15FloatRoundStyleE2EaEENS1_15EpilogueDefaultEEEEEvvEEEEvNT_6ParamsE:
        .type           _ZN7cutlass13device_kernelINS_4gemm6kernel13GemmUniversalIN4cute5tupleIJiiiiEEENS1_10collective13CollectiveMmaINS1_34MainloopSm90TmaGmmaWarpSpecializedILi6ENS5_IJNS4_1CILi1EEESB_SB_EEENS1_35KernelTmaWarpSpecializedCooperativeEEENS5_IJNSA_ILi128EEENSA_ILi16EEENSA_ILi256EEEEEEaNS5_IJlSB_lEEEaSJ_NS4_8TiledMMAINS4_8MMA_AtomIJNS4_4SM904GMMA26MMA_64x16x32_S32S8S8_SS_TNEEEENS4_6LayoutINS5_IJNSA_ILi2EEESB_SB_EEENS5_IJSB_NSA_ILi0EEEST_EEEEENS5_IJNS4_10UnderscoreESW_SW_EEEEENS4_13SM90_TMA_LOADENS4_14ComposedLayoutINS4_7SwizzleILi3ELi4ELi3EEENS4_18smem_ptr_flag_bitsILi8EEENSQ_INS5_IJNSA_ILi8EEESF_EEENS5_IJSF_SB_EEEEEEEvNS4_8identityESZ_S19_vS1A_EENS_8epilogue10collective6detail29Sm90TmaWarpSpecializedAdapterINS1D_15DefaultEpilogueIaSJ_SJ_NS1C_6thread17LinearCombinationIaLi1EiiLNS1H_9ScaleType4KindE0ELNS_15FloatRoundStyleE2EaEENS1_15EpilogueDefaultEEEEEvvEEEEvNT_6ParamsE,@function
        .size           _ZN7cutlass13device_kernelINS_4gemm6kernel13GemmUniversalIN4cute5tupleIJiiiiEEENS1_10collective13CollectiveMmaINS1_34MainloopSm90TmaGmmaWarpSpecializedILi6ENS5_IJNS4_1CILi1EEESB_SB_EEENS1_35KernelTmaWarpSpecializedCooperativeEEENS5_IJNSA_ILi128EEENSA_ILi16EEENSA_ILi256EEEEEEaNS5_IJlSB_lEEEaSJ_NS4_8TiledMMAINS4_8MMA_AtomIJNS4_4SM904GMMA26MMA_64x16x32_S32S8S8_SS_TNEEEENS4_6LayoutINS5_IJNSA_ILi2EEESB_SB_EEENS5_IJSB_NSA_ILi0EEEST_EEEEENS5_IJNS4_10UnderscoreESW_SW_EEEEENS4_13SM90_TMA_LOADENS4_14ComposedLayoutINS4_7SwizzleILi3ELi4ELi3EEENS4_18smem_ptr_flag_bitsILi8EEENSQ_INS5_IJNSA_ILi8EEESF_EEENS5_IJSF_SB_EEEEEEEvNS4_8identityESZ_S19_vS1A_EENS_8epilogue10collective6detail29Sm90TmaWarpSpecializedAdapterINS1D_15DefaultEpilogueIaSJ_SJ_NS1C_6thread17LinearCombinationIaLi1EiiLNS1H_9ScaleType4KindE0ELNS_15FloatRoundStyleE2EaEENS1_15EpilogueDefaultEEEEEvvEEEEvNT_6ParamsE,(.L_x_90 - _ZN7cutlass13device_kernelINS_4gemm6kernel13GemmUniversalIN4cute5tupleIJiiiiEEENS1_10collective13CollectiveMmaINS1_34MainloopSm90TmaGmmaWarpSpecializedILi6ENS5_IJNS4_1CILi1EEESB_SB_EEENS1_35KernelTmaWarpSpecializedCooperativeEEENS5_IJNSA_ILi128EEENSA_ILi16EEENSA_ILi256EEEEEEaNS5_IJlSB_lEEEaSJ_NS4_8TiledMMAINS4_8MMA_AtomIJNS4_4SM904GMMA26MMA_64x16x32_S32S8S8_SS_TNEEEENS4_6LayoutINS5_IJNSA_ILi2EEESB_SB_EEENS5_IJSB_NSA_ILi0EEEST_EEEEENS5_IJNS4_10UnderscoreESW_SW_EEEEENS4_13SM90_TMA_LOADENS4_14ComposedLayoutINS4_7SwizzleILi3ELi4ELi3EEENS4_18smem_ptr_flag_bitsILi8EEENSQ_INS5_IJNSA_ILi8EEESF_EEENS5_IJSF_SB_EEEEEEEvNS4_8identityESZ_S19_vS1A_EENS_8epilogue10collective6detail29Sm90TmaWarpSpecializedAdapterINS1D_15DefaultEpilogueIaSJ_SJ_NS1C_6thread17LinearCombinationIaLi1EiiLNS1H_9ScaleType4KindE0ELNS_15FloatRoundStyleE2EaEENS1_15EpilogueDefaultEEEEEvvEEEEvNT_6ParamsE)
        .other          _ZN7cutlass13device_kernelINS_4gemm6kernel13GemmUniversalIN4cute5tupleIJiiiiEEENS1_10collective13CollectiveMmaINS1_34MainloopSm90TmaGmmaWarpSpecializedILi6ENS5_IJNS4_1CILi1EEESB_SB_EEENS1_35KernelTmaWarpSpecializedCooperativeEEENS5_IJNSA_ILi128EEENSA_ILi16EEENSA_ILi256EEEEEEaNS5_IJlSB_lEEEaSJ_NS4_8TiledMMAINS4_8MMA_AtomIJNS4_4SM904GMMA26MMA_64x16x32_S32S8S8_SS_TNEEEENS4_6LayoutINS5_IJNSA_ILi2EEESB_SB_EEENS5_IJSB_NSA_ILi0EEEST_EEEEENS5_IJNS4_10UnderscoreESW_SW_EEEEENS4_13SM90_TMA_LOADENS4_14ComposedLayoutINS4_7SwizzleILi3ELi4ELi3EEENS4_18smem_ptr_flag_bitsILi8EEENSQ_INS5_IJNSA_ILi8EEESF_EEENS5_IJSF_SB_EEEEEEEvNS4_8identityESZ_S19_vS1A_EENS_8epilogue10collective6detail29Sm90TmaWarpSpecializedAdapterINS1D_15DefaultEpilogueIaSJ_SJ_NS1C_6thread17LinearCombinationIaLi1EiiLNS1H_9ScaleType4KindE0ELNS_15FloatRoundStyleE2EaEENS1_15EpilogueDefaultEEEEEvvEEEEvNT_6ParamsE,@"STO_CUDA_ENTRY STV_DEFAULT"
_ZN7cutlass13device_kernelINS_4gemm6kernel13GemmUniversalIN4cute5tupleIJiiiiEEENS1_10collective13CollectiveMmaINS1_34MainloopSm90TmaGmmaWarpSpecializedILi6ENS5_IJNS4_1CILi1EEESB_SB_EEENS1_35KernelTmaWarpSpecializedCooperativeEEENS5_IJNSA_ILi128EEENSA_ILi16EEENSA_ILi256EEEEEEaNS5_IJlSB_lEEEaSJ_NS4_8TiledMMAINS4_8MMA_AtomIJNS4_4SM904GMMA26MMA_64x16x32_S32S8S8_SS_TNEEEENS4_6LayoutINS5_IJNSA_ILi2EEESB_SB_EEENS5_IJSB_NSA_ILi0EEEST_EEEEENS5_IJNS4_10UnderscoreESW_SW_EEEEENS4_13SM90_TMA_LOADENS4_14ComposedLayoutINS4_7SwizzleILi3ELi4ELi3EEENS4_18smem_ptr_flag_bitsILi8EEENSQ_INS5_IJNSA_ILi8EEESF_EEENS5_IJSF_SB_EEEEEEEvNS4_8identityESZ_S19_vS1A_EENS_8epilogue10collective6detail29Sm90TmaWarpSpecializedAdapterINS1D_15DefaultEpilogueIaSJ_SJ_NS1C_6thread17LinearCombinationIaLi1EiiLNS1H_9ScaleType4KindE0ELNS_15FloatRoundStyleE2EaEENS1_15EpilogueDefaultEEEEEvvEEEEvNT_6ParamsE:
[----:B------:R-:W0:Y:S01]  /*0000*/  LDC R1, c[0x0][0x28] ;  /* 0x00000a00ff017b82 */ /* 0x000e220000000800 */
[----:B------:R-:W1:Y:S01]  /*0010*/  S2R R2, SR_TID.X ;  /* 0x0000000000027919 */ /* 0x000e620000002100 */
[----:B------:R-:W-:Y:S01]  /*0020*/  ELECT P0, URZ, PT ;  /* 0x00000000003f782f */ /* 0x000fe20003800000 */
[----:B------:R-:W-:Y:S01]  /*0030*/  BSSY B0, `(.L_x_0) ;  /* 0x000000f000007945 */ /* 0x000fe20003800000 */
[--C-:B-1----:R-:W-:Y:S02]  /*0040*/  SHF.R.U32.HI R0, RZ, 0x5, R2.reuse ;  /* 0x00000005ff007819 */ /* 0x102fe40000011602 */
[----:B------:R-:W-:-:S03]  /*0050*/  SHF.R.U32.HI R7, RZ, 0x7, R2 ;  /* 0x00000007ff077819 */ /* 0x000fc60000011602 */
[----:B------:R-:W1:Y:S04]  /*0060*/  SHFL.IDX PT, R3, R0, RZ, 0x1f ;  /* 0x00001fff00037589 */ /* 0x000e6800000e0000 */
[----:B------:R2:W3:Y:S01]  /*0070*/  SHFL.IDX PT, R10, R7, RZ, 0x1f ;  /* 0x00001fff070a7589 */ /* 0x0004e200000e0000 */
[----:B-1----:R-:W-:-:S13]  /*0080*/  ISETP.NE.OR P0, PT, R3, RZ, !P0 ;  /* 0x000000ff0300720c */ /* 0x002fda0004705670 */
[----:B0-23--:R-:W-:Y:S05]  /*0090*/  @P0 BRA `(.L_x_1) ;  /* 0x0000000000200947 */ /* 0x00dfea0003800000 */
[----:B------:R-:W-:Y:S02]  /*00a0*/  ULDC.64 UR4, c[0x0][0x198] ;  /* 0x0000660000047ab9 */ /* 0x000fe40000000a00 */
[----:B------:R-:W-:Y:S02]  /*00b0*/  UIADD3 UR6, UP0, UR4, 0xf0, URZ ;  /* 0x000000f004067890 */ /* 0x000fe4000ff1e03f */
[----:B------:R-:W-:Y:S02]  /*00c0*/  UIADD3 UR4, UP1, UR4, 0x1f0, URZ ;  /* 0x000001f004047890 */ /* 0x000fe4000ff3e03f */
[----:B------:R-:W-:Y:S02]  /*00d0*/  UIADD3.X UR7, URZ, UR5, URZ, UP0, !UPT ;  /* 0x000000053f077290 */ /* 0x000fe400087fe43f */
[----:B------:R-:W-:-:S07]  /*00e0*/  UIADD3.X UR5, URZ, UR5, URZ, UP1, !UPT ;  /* 0x000000053f057290 */ /* 0x000fce0008ffe43f */
[----:B------:R0:W-:Y:S02]  /*00f0*/  UTMACCTL.PF [UR6] ;  /* 0x00000000060079b9 */ /* 0x0001e40008040000 */
[----:B------:R0:W-:Y:S02]  /*0100*/  UTMACCTL.PF [UR4] ;  /* 0x00000000040079b9 */ /* 0x0001e40008040000 */
[----:B0-----:R-:W-:Y:S01]  /*0110*/  NOP ;  /* 0x0000000000007918 */ /* 0x001fe20000000000 */
.L_x_1:
[----:B------:R-:W-:Y:S05]  /*0120*/  BSYNC B0 ;  /* 0x0000000000007941 */ /* 0x000fea0003800000 */
.L_x_0:
[----:B------:R-:W0:Y:S02]  /*0130*/  SHFL.IDX PT, R4, R0, RZ, 0x1f ;  /* 0x00001fff00047589 */ /* 0x000e2400000e0000 */
[----:B0-----:R-:W-:-:S13]  /*0140*/  ISETP.NE.AND P0, PT, R4, RZ, PT ;  /* 0x000000ff0400720c */ /* 0x001fda0003f05270 */
[----:B------:R-:W-:Y:S05]  /*0150*/  @P0 BRA `(.L_x_2) ;  /* 0x0000000000680947 */ /* 0x000fea0003800000 */
[----:B------:R-:W0:Y:S01]  /*0160*/  S2UR UR8, SR_CgaCtaId ;  /* 0x00000000000879c3 */ /* 0x000e220000008800 */
[----:B------:R-:W-:Y:S01]  /*0170*/  UMOV UR4, 0x400 ;  /* 0x0000040000047882 */ /* 0x000fe20000000000 */
[----:B------:R-:W-:Y:S01]  /*0180*/  UMOV UR5, 0x1 ;  /* 0x0000000100057882 */ /* 0x000fe20000000000 */
[----:B------:R-:W-:Y:S01]  /*0190*/  UMOV UR6, 0x100 ;  /* 0x0000010000067882 */ /* 0x000fe20000000000 */
[----:B------:R-:W-:Y:S01]  /*01a0*/  ELECT P0, URZ, PT ;  /* 0x00000000003f782f */ /* 0x000fe20003800000 */
[----:B------:R-:W-:-:S04]  /*01b0*/  UIADD3 UR6, -UR6, 0x100000, URZ ;  /* 0x0010000006067890 */ /* 0x000fc8000fffe13f */
[----:B------:R-:W-:Y:S02]  /*01c0*/  USHF.L.U32 UR7, UR6, 0xb, URZ ;  /* 0x0000000b06077899 */ /* 0x000fe4000800063f */
[----:B------:R-:W-:Y:S02]  /*01d0*/  USHF.L.U32 UR6, UR6, 0x1, URZ ;  /* 0x0000000106067899 */ /* 0x000fe4000800063f */
[----:B0-----:R-:W-:Y:S02]  /*01e0*/  ULEA UR8, UR8, UR4, 0x18 ;  /* 0x0000000408087291 */ /* 0x001fe4000f8ec03f */
[----:B------:R-:W-:-:S04]  /*01f0*/  UIADD3 UR4, -UR5, 0x100000, URZ ;  /* 0x0010000005047890 */ /* 0x000fc8000fffe13f */
[----:B------:R-:W-:Y:S02]  /*0200*/  USHF.L.U32 UR5, UR4, 0xb, URZ ;  /* 0x0000000b04057899 */ /* 0x000fe4000800063f */
[----:B------:R-:W-:Y:S01]  /*0210*/  USHF.L.U32 UR4, UR4, 0x1, URZ ;  /* 0x0000000104047899 */ /* 0x000fe2000800063f */
[----:B------:R-:W0:Y:S11]  /*0220*/  FENCE.VIEW.ASYNC.S ;  /* 0x00000000000073c6 */ /* 0x000e360000000000 */
[----:B0-----:R0:W1:Y:S01]  /*0230*/  SYNCS.EXCH.64 URZ, [UR8], UR4 ;  /* 0x00000004083f75b2 */ /* 0x0010620008000100 */
[----:B------:R0:W2:Y:S01]  /*0240*/  SYNCS.EXCH.64 URZ, [UR8+0x30], UR6 ;  /* 0x00003006083f75b2 */ /* 0x0000a20008000100 */
[----:B------:R0:W3:Y:S01]  /*0250*/  SYNCS.EXCH.64 URZ, [UR8+0x8], UR4 ;  /* 0x00000804083f75b2 */ /* 0x0000e20008000100 */
[----:B------:R0:W4:Y:S01]  /*0260*/  SYNCS.EXCH.64 URZ, [UR8+0x38], UR6 ;  /* 0x00003806083f75b2 */ /* 0x0001220008000100 */
[----:B------:R0:W0:Y:S01]  /*0270*/  SYNCS.EXCH.64 URZ, [UR8+0x10], UR4 ;  /* 0x00001004083f75b2 */ /* 0x0000220008000100 */
[----:B------:R0:W0:Y:S01]  /*0280*/  SYNCS.EXCH.64 URZ, [UR8+0x40], UR6 ;  /* 0x00004006083f75b2 */ /* 0x0000220008000100 */
[----:B------:R0:W0:Y:S01]  /*0290*/  SYNCS.EXCH.64 URZ, [UR8+0x18], UR4 ;  /* 0x00001804083f75b2 */ /* 0x0000220008000100 */
[----:B------:R0:W0:Y:S01]  /*02a0*/  SYNCS.EXCH.64 URZ, [UR8+0x48], UR6 ;  /* 0x00004806083f75b2 */ /* 0x0000220008000100 */
[----:B------:R0:W0:Y:S01]  /*02b0*/  SYNCS.EXCH.64 URZ, [UR8+0x20], UR4 ;  /* 0x00002004083f75b2 */ /* 0x0000220008000100 */
[----:B------:R0:W0:Y:S01]  /*02c0*/  SYNCS.EXCH.64 URZ, [UR8+0x50], UR6 ;  /* 0x00005006083f75b2 */ /* 0x0000220008000100 */
[----:B------:R0:W0:Y:S01]  /*02d0*/  SYNCS.EXCH.64 URZ, [UR8+0x28], UR4 ;  /* 0x00002804083f75b2 */ /* 0x0000220008000100 */
[----:B------:R0:W0:Y:S01]  /*02e0*/  SYNCS.EXCH.64 URZ, [UR8+0x58], UR6 ;  /* 0x00005806083f75b2 */ /* 0x0000220008000100 */
[----:B------:R-:W-:Y:S01]  /*02f0*/  NOP ;  /* 0x0000000000007918 */ /* 0x000fe20000000000 */
.L_x_2:
[----:B------:R-:W5:Y:S01]  /*0300*/  SHFL.IDX PT, R0, R0, RZ, 0x1f ;  /* 0x00001fff00007589 */ /* 0x000f6200000e0000 */
[----:B------:R-:W-:Y:S01]  /*0310*/  ELECT P0, URZ, PT ;  /* 0x00000000003f782f */ /* 0x000fe20003800000 */
[----:B------:R-:W1:Y:S01]  /*0320*/  LDC R19, c[0x0][0x65c] ;  /* 0x00019700ff137b82 */ /* 0x000e620000000800 */
[----:B0-----:R-:W-:Y:S01]  /*0330*/  UMOV UR4, 0x20 ;  /* 0x0000002000047882 */ /* 0x001fe20000000000 */
[----:B------:R-:W0:Y:S01]  /*0340*/  S2R R6, SR_CTAID.Y ;  /* 0x0000000000067919 */ /* 0x000e220000002600 */
[----:B------:R-:W-:Y:S01]  /*0350*/  NOP ;  /* 0x0000000000007918 */ /* 0x000fe20000000000 */
[----:B------:R-:W-:Y:S01]  /*0360*/  ISETP.NE.AND P2, PT, R10, RZ, PT ;  /* 0x000000ff0a00720c */ /* 0x000fe20003f45270 */
[----:B------:R-:W-:Y:S01]  /*0370*/  NOP ;  /* 0x0000000000007918 */ /* 0x000fe20000000000 */
[----:B------:R-:W2:Y:S01]  /*0380*/  S2R R4, SR_CTAID.X ;  /* 0x0000000000047919 */ /* 0x000ea20000002500 */
[----:B------:R-:W-:Y:S01]  /*0390*/  IMAD.MOV.U32 R5, RZ, RZ, RZ ;  /* 0x000000ffff057224 */ /* 0x000fe200078e00ff */
[----:B-----5:R-:W-:-:S02]  /*03a0*/  ISETP.NE.OR P0, PT, R0, RZ, !P0 ;  /* 0x000000ff0000720c */ /* 0x020fc40004705670 */
[----:B-1----:R-:W-:-:S04]  /*03b0*/  ISETP.NE.AND P3, PT, R19, 0x1, PT ;  /* 0x000000011300780c */ /* 0x002fc80003f65270 */
[----:B------:R-:W-:Y:S02]  /*03c0*/  P2R R0, PR, RZ, 0x8 ;  /* 0x00000008ff007803 */ /* 0x000fe40000000000 */
[----:B------:R-:W-:-:S04]  /*03d0*/  SHF.R.S32.HI R0, RZ, 0x1f, R3 ;  /* 0x0000001fff007819 */ /* 0x000fc80000011403 */
[----:B------:R-:W-:Y:S01]  /*03e0*/  LEA.HI R0, R0, R3, RZ, 0x2 ;  /* 0x0000000300007211 */ /* 0x000fe200078f10ff */
[----:B------:R-:W-:Y:S01]  /*03f0*/  VOTEU.ALL UP0, P0 ;  /* 0x00000000003f7886 */ /* 0x000fe20000000000 */
[----:B------:R-:W-:Y:S01]  /*0400*/  VOTEU.ALL UP1, P0 ;  /* 0x00000000003f7886 */ /* 0x000fe20000020000 */
[----:B------:R-:W2:Y:S01]  /*0410*/  @P3 LDC R17, c[0x0][0x10] ;  /* 0x00000400ff113b82 */ /* 0x000ea20000000800 */
[----:B------:R-:W-:Y:S01]  /*0420*/  LOP3.LUT R0, R0, 0xfffffffc, RZ, 0xc0, !PT ;  /* 0xfffffffc00007812 */ /* 0x000fe200078ec0ff */
[----:B0-----:R-:W-:Y:S01]  /*0430*/  @P3 IMAD.MOV.U32 R8, RZ, RZ, R6 ;  /* 0x000000ffff083224 */ /* 0x001fe200078e0006 */
[----:B------:R-:W-:Y:S01]  /*0440*/  @!UP0 UMOV UR6, 0x400 ;  /* 0x0000040000068882 */ /* 0x000fe20000000000 */
[----:B------:R-:W-:-:S04]  /*0450*/  @!UP0 UIADD3 UR4, -UR4, 0x100000, URZ ;  /* 0x0010000004048890 */ /* 0x000fc8000fffe13f */
[----:B------:R-:W-:Y:S02]  /*0460*/  @!UP0 USHF.L.U32 UR5, UR4, 0xb, URZ ;  /* 0x0000000b04058899 */ /* 0x000fe4000800063f */
[----:B------:R-:W-:Y:S01]  /*0470*/  @!UP0 USHF.L.U32 UR4, UR4, 0x1, URZ ;  /* 0x0000000104048899 */ /* 0x000fe2000800063f */
[----:B------:R-:W-:Y:S02]  /*0480*/  @P3 IMAD.MOV.U32 R9, RZ, RZ, RZ ;  /* 0x000000ffff093224 */ /* 0x000fe400078e00ff */
[----:B------:R-:W-:Y:S01]  /*0490*/  IMAD.IADD R0, R3, 0x1, -R0 ;  /* 0x0000000103007824 */ /* 0x000fe200078e0a00 */
[----:B------:R-:W0:Y:S01]  /*04a0*/  @!UP0 S2UR UR7, SR_CgaCtaId ;  /* 0x00000000000789c3 */ /* 0x000e220000008800 */
[----:B------:R-:W-:-:S03]  /*04b0*/  @P3 IMAD.MOV.U32 R3, RZ, RZ, RZ ;  /* 0x000000ffff033224 */ /* 0x000fc600078e00ff */
[----:B------:R-:W-:-:S04]  /*04c0*/  ISETP.NE.AND P1, PT, R0, 0x3, PT ;  /* 0x000000030000780c */ /* 0x000fc80003f25270 */
[----:B------:R-:W1:Y:S01]  /*04d0*/  @!P3 LDC R11, c[0x0][0xc] ;  /* 0x00000300ff0bbb82 */ /* 0x000e620000000800 */
[----:B--2---:R-:W-:-:S04]  /*04e0*/  @P3 IMAD.WIDE.U32 R16, R4, R17, R8 ;  /* 0x0000001104103225 */ /* 0x004fc800078e0008 */
[----:B------:R-:W-:Y:S01]  /*04f0*/  @P3 IMAD.IADD R17, R17, 0x1, R3 ;  /* 0x0000000111113824 */ /* 0x000fe200078e0203 */
[----:B------:R-:W-:Y:S01]  /*0500*/  LOP3.LUT R3, R2, 0x7f, RZ, 0xc0, !PT ;  /* 0x0000007f02037812 */ /* 0x000fe200078ec0ff */
[----:B0-----:R-:W-:Y:S01]  /*0510*/  @!UP0 ULEA UR8, UR7, UR6, 0x18 ;  /* 0x0000000607088291 */ /* 0x001fe2000f8ec03f */
[----:B------:R-:W-:Y:S02]  /*0520*/  VOTEU.ALL UP0, P0 ;  /* 0x00000000003f7886 */ /* 0x000fe40000000000 */
[----:B------:R-:W-:Y:S01]  /*0530*/  ULDC UR6, c[0x0][0xc] ;  /* 0x0000030000067ab9 */ /* 0x000fe20000000800 */
[----:B------:R-:W-:Y:S01]  /*0540*/  ISETP.EQ.OR P0, PT, R0, RZ, !P1 ;  /* 0x000000ff0000720c */ /* 0x000fe20004f02670 */
[----:B------:R-:W-:-:S03]  /*0550*/  ULDC UR7, c[0x0][0x10] ;  /* 0x0000040000077ab9 */ /* 0x000fc60000000800 */
[C---:B------:R-:W-:Y:S01]  /*0560*/  ISETP.EQ.AND P0, PT, R10.reuse, RZ, P0 ;  /* 0x000000ff0a00720c */ /* 0x040fe20000702270 */
[----:B------:R-:W-:Y:S02]  /*0570*/  VIADD R10, R10, 0xffffffff ;  /* 0xffffffff0a0a7836 */ /* 0x000fe40000000000 */
[----:B-1----:R-:W-:Y:S01]  /*0580*/  @!P3 IMAD.WIDE.U32 R8, R11, R6, R4 ;  /* 0x000000060b08b225 */ /* 0x002fe200078e0004 */
[----:B------:R-:W0:Y:S02]  /*0590*/  FENCE.VIEW.ASYNC.S ;  /* 0x00000000000073c6 */ /* 0x000e240000000000 */
[----:B0-----:R-:W3:Y:S01]  /*05a0*/  @!UP0 SYNCS.EXCH.64 URZ, [UR8+0x70], UR4 ;  /* 0x00007004083f85b2 */ /* 0x001ee20008000100 */
[----:B------:R-:W-:Y:S02]  /*05b0*/  SEL R18, RZ, 0x1, !P0 ;  /* 0x00000001ff127807 */ /* 0x000fe40004000000 */
[----:B------:R-:W-:Y:S01]  /*05c0*/  ISETP.GE.U32.AND P1, PT, R10, 0x2, PT ;  /* 0x000000020a00780c */ /* 0x000fe20003f26070 */
[----:B------:R-:W-:-:S02]  /*05d0*/  @!P3 IMAD.MOV.U32 R16, RZ, RZ, R8 ;  /* 0x000000ffff10b224 */ /* 0x000fc400078e0008 */
[----:B------:R-:W-:Y:S01]  /*05e0*/  @!P3 IMAD.MOV.U32 R17, RZ, RZ, R9 ;  /* 0x000000ffff11b224 */ /* 0x000fe200078e0009 */
[----:B------:R-:W-:Y:S01]  /*05f0*/  SEL R18, R18, 0x2, P1 ;  /* 0x0000000212127807 */ /* 0x000fe20000800000 */
[----:B------:R0:W3:Y:S01]  /*0600*/  @!UP1 SYNCS.EXCH.64 URZ, [UR8+0x78], UR4 ;  /* 0x00007804083f95b2 */ /* 0x0000e20008000100 */
[----:B------:R-:W-:Y:S01]  /*0610*/  NOP ;  /* 0x0000000000007918 */ /* 0x000fe20000000000 */
[----:B0-----:R-:W-:-:S03]  /*0620*/  UIMAD.WIDE.U32 UR4, UR6, UR7, URZ ;  /* 0x00000007060472a5 */ /* 0x001fc6000f8e003f */
[----:B------:R-:W-:Y:S02]  /*0630*/  ULDC UR6, c[0x0][0x14] ;  /* 0x0000050000067ab9 */ /* 0x000fe40000000800 */
[----:B------:R-:W-:Y:S02]  /*0640*/  UIMAD.WIDE.U32 UR38, UR4, UR6, URZ ;  /* 0x00000006042672a5 */ /* 0x000fe4000f8e003f */
[----:B------:R-:W-:-:S04]  /*0650*/  UIMAD UR41, UR5, UR6, URZ ;  /* 0x00000006052972a4 */ /* 0x000fc8000f8e023f */
[----:B------:R-:W-:Y:S01]  /*0660*/  UIADD3 UR41, UR39, UR41, URZ ;  /* 0x0000002927297290 */ /* 0x000fe2000fffe03f */
[----:B---34-:R-:W-:Y:S06]  /*0670*/  BAR.SYNC.DEFER_BLOCKING 0x0 ;  /* 0x0000000000007b1d */ /* 0x018fec0000010000 */
[----:B------:R-:W-:Y:S05]  /*0680*/  @!P2 BRA `(.L_x_3) ;  /* 0x00000028008ca947 */ /* 0x000fea0003800000 */
[----:B------:R-:W-:-:S13]  /*0690*/  ISETP.GT.U32.AND P0, PT, R10, 0x1, PT ;  /* 0x000000010a00780c */ /* 0x000fda0003f04070 */
[----:B------:R-:W-:Y:S05]  /*06a0*/  @P0 EXIT ;  /* 0x000000000000094d */ /* 0x000fea0003800000 */
[----:B------:R-:W-:Y:S01]  /*06b0*/  ULDC.64 UR4, c[0x0][0x650] ;  /* 0x0001940000047ab9 */ /* 0x000fe20000000a00 */
[----:B------:R-:W-:Y:S01]  /*06c0*/  PRMT R0, RZ, 0x7610, R0 ;  /* 0x00007610ff007816 */ /* 0x000fe20000000000 */
[----:B------:R-:W-:Y:S01]  /*06d0*/  IMAD.MOV.U32 R43, RZ, RZ, -0x1 ;  /* 0xffffffffff2b7424 */ /* 0x000fe200078e00ff */
[----:B------:R-:W-:Y:S01]  /*06e0*/  ISETP.GE.U32.AND P0, PT, R16, UR4, PT ;  /* 0x0000000410007c0c */ /* 0x000fe2000bf06070 */
[----:B------:R-:W-:Y:S02]  /*06f0*/  IMAD.MOV.U32 R44, RZ, RZ, -0x1 ;  /* 0xffffffffff2c7424 */ /* 0x000fe400078e00ff */
[----:B------:R-:W-:Y:S01]  /*0700*/  IMAD.MOV.U32 R45, RZ, RZ, -0x1 ;  /* 0xffffffffff2d7424 */ /* 0x000fe200078e00ff */
[----:B------:R-:W-:-:S13]  /*0710*/  ISETP.GE.U32.AND.EX P0, PT, R17, UR5, PT, P0 ;  /* 0x0000000511007c0c */ /* 0x000fda000bf06100 */
[----:B------:R-:W-:Y:S05]  /*0720*/  @P0 BRA `(.L_x_4) ;  /* 0x0000000400540947 */ /* 0x000fea0003800000 */
[----:B------:R-:W0:Y:S01]  /*0730*/  LDC.64 R20, c[0x0][0x628] ;  /* 0x00018a00ff147b82 */ /* 0x000e220000000a00 */
[----:B------:R-:W-:Y:S02]  /*0740*/  IMAD.MOV.U32 R8, RZ, RZ, R16 ;  /* 0x000000ffff087224 */ /* 0x000fe400078e0010 */
[----:B------:R-:W-:-:S05]  /*0750*/  IMAD.MOV.U32 R9, RZ, RZ, R17 ;  /* 0x000000ffff097224 */ /* 0x000fca00078e0011 */
[----:B------:R-:W1:Y:S08]  /*0760*/  LDC R0, c[0x0][0x630] ;  /* 0x00018c00ff007b82 */ /* 0x000e700000000800 */
[----:B------:R-:W2:Y:S01]  /*0770*/  LDC.64 R22, c[0x0][0x620] ;  /* 0x00018800ff167b82 */ /* 0x000ea20000000a00 */
[----:B0-----:R-:W-:-:S04]  /*0780*/  ISETP.NE.U32.AND P0, PT, R20, RZ, PT ;  /* 0x000000ff1400720c */ /* 0x001fc80003f05070 */
[----:B------:R-:W-:-:S13]  /*0790*/  ISETP.NE.AND.EX P0, PT, R21, RZ, PT, P0 ;  /* 0x000000ff1500720c */ /* 0x000fda0003f05300 */
[----:B-12---:R-:W-:Y:S05]  /*07a0*/  @!P0 BRA `(.L_x_5) ;  /* 0x0000000000288947 */ /* 0x006fea0003800000 */
[----:B------:R-:W0:Y:S02]  /*07b0*/  LDC R13, c[0x0][0x634] ;  /* 0x00018d00ff0d7b82 */ /* 0x000e240000000800 */
[----:B0-----:R-:W-:-:S05]  /*07c0*/  IADD3 R13, P0, R16, R13, RZ ;  /* 0x0000000d100d7210 */ /* 0x001fca0007f1e0ff */
[----:B------:R-:W-:-:S04]  /*07d0*/  IMAD.X R15, RZ, RZ, R17, P0 ;  /* 0x000000ffff0f7224 */ /* 0x000fc800000e0611 */
[----:B------:R-:W-:-:S04]  /*07e0*/  IMAD.WIDE.U32 R8, R15, R20, RZ ;  /* 0x000000140f087225 */ /* 0x000fc800078e00ff */
[----:B------:R-:W-:-:S04]  /*07f0*/  IMAD.WIDE.U32 R10, P0, R13, R21, R8 ;  /* 0x000000150d0a7225 */ /* 0x000fc80007800008 */
[----:B------:R-:W-:-:S04]  /*0800*/  IMAD.WIDE.U32 R8, R13, R20, RZ ;  /* 0x000000140d087225 */ /* 0x000fc800078e00ff */
[----:B------:R-:W-:Y:S01]  /*0810*/  IMAD.X R13, RZ, RZ, RZ, P0 ;  /* 0x000000ffff0d7224 */ /* 0x000fe200000e06ff */
[----:B------:R-:W-:Y:S01]  /*0820*/  IADD3 RZ, P0, R9, R10, RZ ;  /* 0x0000000a09ff7210 */ /* 0x000fe20007f1e0ff */
[----:B------:R-:W-:-:S04]  /*0830*/  IMAD.MOV.U32 R12, RZ, RZ, R11 ;  /* 0x000000ffff0c7224 */ /* 0x000fc800078e000b */
[----:B------:R-:W-:-:S08]  /*0840*/  IMAD.WIDE.U32.X R8, R15, R21, R12, P0 ;  /* 0x000000150f087225 */ /* 0x000fd000000e040c */
.L_x_5:
[-CC-:B------:R-:W-:Y:S01]  /*0850*/  SHF.R.U64 R45, R8, R0.reuse, R9.reuse ;  /* 0x00000000082d7219 */ /* 0x180fe20000001209 */
[----:B------:R-:W0:Y:S01]  /*0860*/  LDC R12, c[0x0][0x618] ;  /* 0x00018600ff0c7b82 */ /* 0x000e220000000800 */
[----:B------:R-:W-:Y:S01]  /*0870*/  SHF.R.U32.HI R5, RZ, R0, R9 ;  /* 0x00000000ff057219 */ /* 0x000fe20000011609 */
[----:B------:R-:W-:Y:S01]  /*0880*/  ULDC UR4, c[0x0][0x150] ;  /* 0x0000540000047ab9 */ /* 0x000fe20000000800 */
[----:B------:R-:W-:Y:S02]  /*0890*/  IADD3 R11, P0, RZ, -R45, RZ ;  /* 0x8000002dff0b7210 */ /* 0x000fe40007f1e0ff */
[----:B------:R-:W-:-:S03]  /*08a0*/  I2FP.F32.U32 R0, R4 ;  /* 0x0000000400007245 */ /* 0x000fc60000201000 */
[----:B------:R-:W1:Y:S01]  /*08b0*/  LDC.64 R24, c[0x0][0x640] ;  /* 0x00019000ff187b82 */ /* 0x000e620000000a00 */
[----:B------:R-:W-:Y:S02]  /*08c0*/  IMAD.X R13, RZ, RZ, ~R5, P0 ;  /* 0x000000ffff0d7224 */ /* 0x000fe400000e0e05 */
[----:B------:R-:W-:Y:S01]  /*08d0*/  FMUL R0, R0, UR4 ;  /* 0x0000000400007c20 */ /* 0x000fe20008400000 */
[----:B------:R-:W-:Y:S01]  /*08e0*/  IMAD.WIDE.U32 R8, R11, R22, R16 ;  /* 0x000000160b087225 */ /* 0x000fe200078e0010 */
[----:B------:R-:W-:-:S03]  /*08f0*/  ULDC UR4, c[0x0][0x154] ;  /* 0x0000550000047ab9 */ /* 0x000fc60000000800 */
[----:B------:R-:W-:Y:S01]  /*0900*/  IMAD R10, R13, R22, RZ ;  /* 0x000000160d0a7224 */ /* 0x000fe200078e02ff */
[----:B------:R-:W2:Y:S01]  /*0910*/  LDC R5, c[0x0][0x144] ;  /* 0x00005100ff057b82 */ /* 0x000ea20000000800 */
[----:B------:R-:W3:Y:S02]  /*0920*/  F2I.U32.TRUNC.NTZ R0, R0 ;  /* 0x0000000000007305 */ /* 0x000ee4000020f000 */
[----:B------:R-:W-:-:S04]  /*0930*/  IMAD R11, R11, R23, R10 ;  /* 0x000000170b0b7224 */ /* 0x000fc800078e020a */
[----:B------:R-:W-:Y:S01]  /*0940*/  IMAD.IADD R9, R9, 0x1, R11 ;  /* 0x0000000109097824 */ /* 0x000fe200078e020b */
[----:B------:R-:W4:Y:S01]  /*0950*/  LDC R14, c[0x0][0x608] ;  /* 0x00018200ff0e7b82 */ /* 0x000f220000000800 */
[----:B------:R-:W-:-:S03]  /*0960*/  IMAD.MOV.U32 R11, RZ, RZ, -0x1 ;  /* 0xffffffffff0b7424 */ /* 0x000fc600078e00ff */
[--C-:B0-----:R-:W-:Y:S02]  /*0970*/  SHF.R.U64 R20, R8, R12, R9.reuse ;  /* 0x0000000c08147219 */ /* 0x101fe40000001209 */
[----:B------:R-:W-:Y:S02]  /*0980*/  I2FP.F32.U32 R8, R6 ;  /* 0x0000000600087245 */ /* 0x000fe40000201000 */
[----:B------:R-:W0:Y:S01]  /*0990*/  LDC R22, c[0x0][0x658] ;  /* 0x00019600ff167b82 */ /* 0x000e220000000800 */
[----:B-1----:R-:W-:Y:S01]  /*09a0*/  ISETP.NE.U32.AND P0, PT, R24, RZ, PT ;  /* 0x000000ff1800720c */ /* 0x002fe20003f05070 */
[----:B---3--:R-:W-:Y:S01]  /*09b0*/  IMAD.MOV R10, RZ, RZ, -R0 ;  /* 0x000000ffff0a7224 */ /* 0x008fe200078e0a00 */
[----:B------:R-:W-:Y:S01]  /*09c0*/  SHF.R.U32.HI R9, RZ, R12, R9 ;  /* 0x0000000cff097219 */ /* 0x000fe20000011609 */
[----:B------:R-:W-:Y:S01]  /*09d0*/  FMUL R8, R8, UR4 ;  /* 0x0000000408087c20 */ /* 0x000fe20008400000 */
[----:B------:R-:W-:-:S03]  /*09e0*/  ISETP.NE.AND.EX P0, PT, R25, RZ, PT, P0 ;  /* 0x000000ff1900720c */ /* 0x000fc60003f05300 */
[----:B------:R-:W1:Y:S01]  /*09f0*/  LDC R15, c[0x0][0x148] ;  /* 0x00005200ff0f7b82 */ /* 0x000e620000000800 */
[----:B--2---:R-:W-:-:S07]  /*0a00*/  IMAD R0, R5, R10, R4 ;  /* 0x0000000a05007224 */ /* 0x004fce00078e0204 */
[----:B------:R-:W2:Y:S01]  /*0a10*/  LDC R23, c[0x0][0x600] ;  /* 0x00018000ff177b82 */ /* 0x000ea20000000800 */
[-CC-:B----4-:R-:W-:Y:S02]  /*0a20*/  SHF.R.U64 R28, R20, R14.reuse, R9.reuse ;  /* 0x0000000e141c7219 */ /* 0x190fe40000001209 */
[----:B------:R-:W-:Y:S01]  /*0a30*/  SHF.R.U32.HI R5, RZ, R14, R9 ;  /* 0x0000000eff057219 */ /* 0x000fe20000011609 */
[----:B------:R-:W-:Y:S01]  /*0a40*/  IMAD.MOV.U32 R9, RZ, RZ, 0x1 ;  /* 0x00000001ff097424 */ /* 0x000fe200078e00ff */
[----:B------:R3:W4:Y:S03]  /*0a50*/  F2I.U32.TRUNC.NTZ R14, R8 ;  /* 0x00000008000e7305 */ /* 0x000726000020f000 */
[----:B------:R-:W1:Y:S01]  /*0a60*/  LDC R26, c[0x0][0x648] ;  /* 0x00019200ff1a7b82 */ /* 0x000e620000000800 */
[-C--:B0-----:R-:W-:Y:S02]  /*0a70*/  SHF.L.U32 R4, R11, R22.reuse, RZ ;  /* 0x000000160b047219 */ /* 0x081fe400000006ff */
[----:B------:R-:W-:-:S02]  /*0a80*/  SHF.R.U64 R30, R28, R22, R5 ;  /* 0x000000161c1e7219 */ /* 0x000fc40000001205 */
[----:B------:R-:W-:Y:S02]  /*0a90*/  LOP3.LUT R13, RZ, R4, RZ, 0x33, !PT ;  /* 0x00000004ff0d7212 */ /* 0x000fe400078e33ff */
[-C--:B------:R-:W-:Y:S01]  /*0aa0*/  SHF.R.U32.HI R5, RZ, R22.reuse, R5 ;  /* 0x00000016ff057219 */ /* 0x080fe20000011605 */
[----:B------:R-:W0:Y:S01]  /*0ab0*/  LDC R27, c[0x0][0x638] ;  /* 0x00018e00ff1b7b82 */ /* 0x000e220000000800 */
[----:B------:R-:W-:Y:S01]  /*0ac0*/  SHF.L.U32 R12, R9, R22, RZ ;  /* 0x00000016090c7219 */ /* 0x000fe200000006ff */
[----:B------:R-:W-:-:S06]  /*0ad0*/  IMAD.MOV.U32 R4, RZ, RZ, R30 ;  /* 0x000000ffff047224 */ /* 0x000fcc00078e001e */
[----:B------:R-:W0:Y:S01]  /*0ae0*/  LDC R43, c[0x0][0x610] ;  /* 0x00018400ff2b7b82 */ /* 0x000e220000000800 */
[----:B---34-:R-:W-:Y:S05]  /*0af0*/  @!P0 BRA `(.L_x_6) ;  /* 0x0000000000288947 */ /* 0x018fea0003800000 */
[----:B------:R-:W3:Y:S02]  /*0b00*/  LDC R11, c[0x0][0x64c] ;  /* 0x00019300ff0b7b82 */ /* 0x000ee40000000800 */
[----:B---3--:R-:W-:-:S05]  /*0b10*/  IADD3 R11, P0, R30, R11, RZ ;  /* 0x0000000b1e0b7210 */ /* 0x008fca0007f1e0ff */
        /* <DEDUP_REMOVED lines=8> */
.L_x_6:
[----:B-1----:R-:W-:Y:S01]  /*0ba0*/  SHF.R.U64 R4, R4, R26, R5 ;  /* 0x0000001a04047219 */ /* 0x002fe20000001205 */
[----:B--2---:R-:W-:Y:S01]  /*0bb0*/  VIADD R5, R23, 0xffffffff ;  /* 0xffffffff17057836 */ /* 0x004fe20000000000 */
[----:B------:R-:W-:Y:S01]  /*0bc0*/  LOP3.LUT R13, R28, R13, RZ, 0xc0, !PT ;  /* 0x0000000d1c0d7212 */ /* 0x000fe200078ec0ff */
[----:B------:R-:W-:Y:S02]  /*0bd0*/  IMAD.MOV R14, RZ, RZ, -R14 ;  /* 0x000000ffff0e7224 */ /* 0x000fe400078e0a0e */
[----:B------:R-:W-:Y:S01]  /*0be0*/  IMAD.MOV R8, RZ, RZ, -R4 ;  /* 0x000000ffff087224 */ /* 0x000fe200078e0a04 */
[----:B------:R-:W-:Y:S01]  /*0bf0*/  LOP3.LUT R5, R20, R5, RZ, 0xc0, !PT ;  /* 0x0000000514057212 */ /* 0x000fe200078ec0ff */
[----:B------:R-:W-:Y:S02]  /*0c00*/  IMAD R13, R12, R4, R13 ;  /* 0x000000040c0d7224 */ /* 0x000fe400078e020d */
[----:B------:R-:W-:Y:S02]  /*0c10*/  @P3 IMAD R0, R15, R14, R6 ;  /* 0x0000000e0f003224 */ /* 0x000fe400078e0206 */
[----:B0-----:R-:W-:-:S02]  /*0c20*/  IMAD R4, R8, R27, R30 ;  /* 0x0000001b08047224 */ /* 0x001fc400078e021e */
[----:B------:R-:W-:Y:S02]  /*0c30*/  IMAD R43, R13, R43, R0 ;  /* 0x0000002b0d2b7224 */ /* 0x000fe400078e0200 */
[----:B------:R-:W-:Y:S02]  /*0c40*/  IMAD R4, R4, R23, R5 ;  /* 0x0000001704047224 */ /* 0x000fe400078e0205 */
[----:B------:R-:W-:-:S03]  /*0c50*/  IMAD.MOV.U32 R0, RZ, RZ, 0x1 ;  /* 0x00000001ff007424 */ /* 0x000fc600078e00ff */
[----:B------:R-:W-:Y:S02]  /*0c60*/  SEL R44, R4, R43, !P3 ;  /* 0x0000002b042c7207 */ /* 0x000fe40005800000 */
[----:B------:R-:W-:-:S07]  /*0c70*/  SEL R43, R43, R4, !P3 ;  /* 0x000000042b2b7207 */ /* 0x000fce0005800000 */
.L_x_4:
[----:B------:R-:W-:-:S08]  /*0c80*/  NOP ;  /* 0x0000000000007918 */ /* 0x000fd00000000000 */
[----:B------:R-:W0:Y:S02]  /*0c90*/  USETMAXREG.TRY_ALLOC.CTAPOOL UP0, 0xe8 ;  /* 0x000000e8000079c8 */ /* 0x000e240008000600 */
[----:B0-----:R-:W-:-:S13]  /*0ca0*/  PLOP3.LUT P0, PT, PT, PT, UP0, 0x80, 0x0 ;  /* 0x000000000000781c */ /* 0x001fda0003f0f008 */
[----:B------:R-:W-:Y:S05]  /*0cb0*/  @!P0 BRA `(.L_x_4) ;  /* 0xfffffffc00f08947 */ /* 0x000fea000383ffff */
[----:B------:R-:W-:Y:S01]  /*0cc0*/  ULDC.64 UR4, c[0x0][0x598] ;  /* 0x0001660000047ab9 */ /* 0x000fe20000000a00 */
[----:B------:R-:W-:Y:S01]  /*0cd0*/  ULDC.64 UR36, c[0x0][0x208] ;  /* 0x0000820000247ab9 */ /* 0x000fe20000000a00 */
[----:B------:R-:W-:-:S04]  /*0ce0*/  ISETP.NE.U32.AND P0, PT, RZ, UR4, PT ;  /* 0x00000004ff007c0c */ /* 0x000fc8000bf05070 */
[----:B------:R-:W-:-:S13]  /*0cf0*/  ISETP.NE.AND.EX P0, PT, RZ, UR5, PT, P0 ;  /* 0x00000005ff007c0c */ /* 0x000fda000bf05300 */
[----:B------:R-:W-:Y:S05]  /*0d00*/  @!P0 BRA `(.L_x_7) ;  /* 0x00000000001c8947 */ /* 0x000fea0003800000 */
[----:B------:R-:W0:Y:S02]  /*0d10*/  LDC.64 R4, c[0x0][0x598] ;  /* 0x00016600ff047b82 */ /* 0x000e240000000a00 */
[----:B0-----:R-:W2:Y:S02]  /*0d20*/  LDG.E.64 R4, desc[UR36][R4.64] ;  /* 0x0000002404047981 */ /* 0x001ea4000c1e1b00 */
[----:B--2---:R-:W-:-:S04]  /*0d30*/  ISETP.NE.U32.AND P0, PT, R4, RZ, PT ;  /* 0x000000ff0400720c */ /* 0x004fc80003f05070 */
[----:B------:R-:W-:-:S13]  /*0d40*/  ISETP.NE.AND.EX P0, PT, R5, RZ, PT, P0 ;  /* 0x000000ff0500720c */ /* 0x000fda0003f05300 */
[----:B------:R-:W-:Y:S05]  /*0d50*/  @!P0 BRA `(.L_x_7) ;  /* 0x0000000000088947 */ /* 0x000fea0003800000 */
[----:B------:R0:W5:Y:S01]  /*0d60*/  LD.E R34, desc[UR36][R4.64] ;  /* 0x0000002404227980 */ /* 0x000162000c101900 */
[----:B------:R-:W-:Y:S05]  /*0d70*/  BRA `(.L_x_8) ;  /* 0x0000000000247947 */ /* 0x000fea0003800000 */
.L_x_7:
[----:B------:R-:W-:Y:S02]  /*0d80*/  ULDC.64 UR4, c[0x0][0x588] ;  /* 0x0001620000047ab9 */ /* 0x000fe40000000a00 */
[----:B------:R-:W-:-:S04]  /*0d90*/  ISETP.NE.U32.AND P0, PT, RZ, UR4, PT ;  /* 0x00000004ff007c0c */ /* 0x000fc8000bf05070 */
[----:B------:R-:W-:-:S13]  /*0da0*/  ISETP.NE.AND.EX P0, PT, RZ, UR5, PT, P0 ;  /* 0x00000005ff007c0c */ /* 0x000fda000bf05300 */
[----:B------:R-:W-:Y:S05]  /*0db0*/  @!P0 BRA `(.L_x_9) ;  /* 0x00000000000c8947 */ /* 0x000fea0003800000 */
[----:B------:R-:W0:Y:S02]  /*0dc0*/  LDC.64 R34, c[0x0][0x588] ;  /* 0x00016200ff227b82 */ /* 0x000e240000000a00 */
[----:B0-----:R1:W5:Y:S01]  /*0dd0*/  LDG.E R34, desc[UR36][R34.64] ;  /* 0x0000002422227981 */ /* 0x001362000c1e1900 */
[----:B------:R-:W-:Y:S05]  /*0de0*/  BRA `(.L_x_8) ;  /* 0x0000000000087947 */ /* 0x000fea0003800000 */
.L_x_9:
[----:B------:R-:W-:Y:S02]  /*0df0*/  ULDC UR4, c[0x0][0x580] ;  /* 0x0001600000047ab9 */ /* 0x000fe40000000800 */
[----:B------:R-:W-:-:S07]  /*0e00*/  IMAD.U32 R34, RZ, RZ, UR4 ;  /* 0x00000004ff227e24 */ /* 0x000fce000f8e00ff */
.L_x_8:
[----:B------:R-:W-:Y:S02]  /*0e10*/  ULDC.64 UR4, c[0x0][0x5a0] ;  /* 0x0001680000047ab9 */ /* 0x000fe40000000a00 */
[----:B------:R-:W-:-:S04]  /*0e20*/  ISETP.NE.U32.AND P0, PT, RZ, UR4, PT ;  /* 0x00000004ff007c0c */ /* 0x000fc8000bf05070 */
[----:B------:R-:W-:-:S13]  /*0e30*/  ISETP.NE.AND.EX P0, PT, RZ, UR5, PT, P0 ;  /* 0x00000005ff007c0c */ /* 0x000fda000bf05300 */
[----:B------:R-:W-:Y:S05]  /*0e40*/  @!P0 BRA `(.L_x_10) ;  /* 0x00000000001c8947 */ /* 0x000fea0003800000 */
[----:B0-----:R-:W0:Y:S02]  /*0e50*/  LDC.64 R4, c[0x0][0x5a0] ;  /* 0x00016800ff047b82 */ /* 0x001e240000000a00 */
[----:B0-----:R-:W2:Y:S02]  /*0e60*/  LDG.E.64 R4, desc[UR36][R4.64] ;  /* 0x0000002404047981 */ /* 0x001ea4000c1e1b00 */
[----:B--2---:R-:W-:-:S04]  /*0e70*/  ISETP.NE.U32.AND P0, PT, R4, RZ, PT ;  /* 0x000000ff0400720c */ /* 0x004fc80003f05070 */
[----:B------:R-:W-:-:S13]  /*0e80*/  ISETP.NE.AND.EX P0, PT, R5, RZ, PT, P0 ;  /* 0x000000ff0500720c */ /* 0x000fda0003f05300 */
[----:B------:R-:W-:Y:S05]  /*0e90*/  @!P0 BRA `(.L_x_10) ;  /* 0x0000000000088947 */ /* 0x000fea0003800000 */
[----:B-1----:R0:W5:Y:S01]  /*0ea0*/  LD.E R35, desc[UR36][R4.64] ;  /* 0x0000002404237980 */ /* 0x002162000c101900 */
[----:B------:R-:W-:Y:S05]  /*0eb0*/  BRA `(.L_x_11) ;  /* 0x0000000000247947 */ /* 0x000fea0003800000 */
.L_x_10:
[----:B------:R-:W-:Y:S02]  /*0ec0*/  ULDC.64 UR4, c[0x0][0x590] ;  /* 0x0001640000047ab9 */ /* 0x000fe40000000a00 */
[----:B------:R-:W-:-:S04]  /*0ed0*/  ISETP.NE.U32.AND P0, PT, RZ, UR4, PT ;  /* 0x00000004ff007c0c */ /* 0x000fc8000bf05070 */
[----:B------:R-:W-:-:S13]  /*0ee0*/  ISETP.NE.AND.EX P0, PT, RZ, UR5, PT, P0 ;  /* 0x00000005ff007c0c */ /* 0x000fda000bf05300 */
[----:B------:R-:W-:Y:S05]  /*0ef0*/  @!P0 BRA `(.L_x_12) ;  /* 0x00000000000c8947 */ /* 0x000fea0003800000 */
[----:B0-----:R-:W1:Y:S02]  /*0f00*/  LDC.64 R4, c[0x0][0x590] ;  /* 0x00016400ff047b82 */ /* 0x001e640000000a00 */
[----:B-1----:R1:W5:Y:S01]  /*0f10*/  LDG.E R35, desc[UR36][R4.64] ;  /* 0x0000002404237981 */ /* 0x002362000c1e1900 */
[----:B------:R-:W-:Y:S05]  /*0f20*/  BRA `(.L_x_11) ;  /* 0x0000000000087947 */ /* 0x000fea0003800000 */
.L_x_12:
[----:B------:R-:W-:Y:S02]  /*0f30*/  ULDC UR4, c[0x0][0x584] ;  /* 0x0001610000047ab9 */ /* 0x000fe40000000800 */
[----:B-1----:R-:W-:-:S07]  /*0f40*/  IMAD.U32 R35, RZ, RZ, UR4 ;  /* 0x00000004ff237e24 */ /* 0x002fce000f8e00ff */
.L_x_11:
[----:B------:R-:W-:-:S13]  /*0f50*/  LOP3.LUT P0, RZ, R0, 0xff, RZ, 0xc0, !PT ;  /* 0x000000ff00ff7812 */ /* 0x000fda000780c0ff */
[----:B------:R-:W-:Y:S05]  /*0f60*/  @!P0 EXIT ;  /* 0x000000000000894d */ /* 0x000fea0003800000 */
[----:B------:R-:W2:Y:S01]  /*0f70*/  LDC R37, c[0x0][0x658] ;  /* 0x00019600ff257b82 */ /* 0x000ea20000000800 */
[----:B------:R-:W-:Y:S01]  /*0f80*/  ULDC.64 UR6, c[0x0][0x288] ;  /* 0x0000a20000067ab9 */ /* 0x000fe20000000a00 */
[----:B------:R-:W-:Y:S01]  /*0f90*/  LOP3.LUT R7, R7, 0x1, RZ, 0xc0, !PT ;  /* 0x0000000107077812 */ /* 0x000fe200078ec0ff */
[----:B------:R-:W-:Y:S01]  /*0fa0*/  UIADD3 UR4, UR7, 0xff, URZ ;  /* 0x000000ff07047890 */ /* 0x000fe2000fffe03f */
[----:B------:R-:W-:Y:S01]  /*0fb0*/  SHF.R.U32.HI R0, RZ, 0x2, R2 ;  /* 0x00000002ff007819 */ /* 0x000fe20000011602 */
[----:B01----:R-:W-:Y:S01]  /*0fc0*/  IMAD.MOV.U32 R4, RZ, RZ, -0x1 ;  /* 0xffffffffff047424 */ /* 0x003fe200078e00ff */
[----:B------:R-:W-:Y:S01]  /*0fd0*/  SHF.R.U32.HI R3, RZ, 0x1, R3 ;  /* 0x00000001ff037819 */ /* 0x000fe20000011603 */
[----:B------:R-:W-:Y:S01]  /*0fe0*/  USHF.R.S32.HI UR5, URZ, 0x1f, UR4 ;  /* 0x0000001f3f057899 */ /* 0x000fe20008011404 */
[----:B------:R-:W0:Y:S01]  /*0ff0*/  LDC.64 R32, c[0x0][0x5c8] ;  /* 0x00017200ff207b82 */ /* 0x000e220000000a00 */
[----:B------:R-:W-:Y:S01]  /*1000*/  IMAD.SHL.U32 R9, R7, 0x40, RZ ;  /* 0x0000004007097824 */ /* 0x000fe200078e00ff */
[----:B------:R-:W-:Y:S01]  /*1010*/  LOP3.LUT R0, R0, 0x7, RZ, 0xc0, !PT ;  /* 0x0000000700007812 */ /* 0x000fe200078ec0ff */
[----:B------:R-:W-:Y:S01]  /*1020*/  ULEA.HI UR5, UR5, UR4, URZ, 0x8 ;  /* 0x0000000405057291 */ /* 0x000fe2000f8f403f */
[----:B------:R-:W-:Y:S01]  /*1030*/  LOP3.LUT R3, R3, 0x30, RZ, 0xc0, !PT ;  /* 0x0000003003037812 */ /* 0x000fe200078ec0ff */
[----:B------:R-:W-:Y:S01]  /*1040*/  IMAD.MOV.U32 R6, RZ, RZ, 0x1 ;  /* 0x00000001ff067424 */ /* 0x000fe200078e00ff */
[--C-:B------:R-:W-:Y:S01]  /*1050*/  LOP3.LUT R22, R9, 0x40, R0.reuse, 0xe2, !PT ;  /* 0x0000004009167812 */ /* 0x100fe200078ee200 */
[----:B------:R-:W-:Y:S01]  /*1060*/  USHF.R.S32.HI UR43, URZ, 0x8, UR5 ;  /* 0x000000083f2b7899 */ /* 0x000fe20008011405 */
[----:B------:R-:W-:Y:S01]  /*1070*/  IADD3 R0, RZ, -R3, -R0 ;  /* 0x80000003ff007210 */ /* 0x000fe20007ffe800 */
[----:B------:R-:W-:Y:S01]  /*1080*/  IMAD.U32 R5, RZ, RZ, UR6 ;  /* 0x00000006ff057e24 */ /* 0x000fe2000f8e00ff */
[C---:B------:R-:W-:Y:S01]  /*1090*/  LOP3.LUT R36, R2.reuse, 0x3, RZ, 0xc0, !PT ;  /* 0x0000000302247812 */ /* 0x040fe200078ec0ff */
[----:B------:R-:W-:Y:S01]  /*10a0*/  UISETP.LT.AND UP0, UPT, UR43, 0x1, UPT ;  /* 0x000000012b00788c */ /* 0x000fe2000bf01270 */
[----:B------:R-:W-:Y:S01]  /*10b0*/  LOP3.LUT R39, R2, 0x80, RZ, 0xc0, !PT ;  /* 0x0000008002277812 */ /* 0x000fe200078ec0ff */
[----:B------:R-:W-:Y:S01]  /*10c0*/  IMAD R0, R7, -0x40, R0 ;  /* 0xffffffc007007824 */ /* 0x000fe200078e0200 */
[----:B------:R-:W-:Y:S01]  /*10d0*/  ULDC UR4, c[0x0][0x284] ;  /* 0x0000a10000047ab9 */ /* 0x000fe20000000800 */
[----:B------:R-:W-:Y:S01]  /*10e0*/  USEL UR44, UR43, 0x1, UP0 ;  /* 0x000000012b2c7887 */ /* 0x000fe20008000000 */
[----:B--2---:R-:W-:Y:S01]  /*10f0*/  SHF.L.U32 R4, R4, R37, RZ ;  /* 0x0000002504047219 */ /* 0x004fe200000006ff */
[----:B------:R-:W-:Y:S01]  /*1100*/  IMAD R36, R36, -0x2, R5 ;  /* 0xfffffffe24247824 */ /* 0x000fe200078e0205 */
[----:B------:R-:W-:Y:S01]  /*1110*/  LOP3.LUT R22, R22, R3, RZ, 0xfc, !PT ;  /* 0x0000000316167212 */ /* 0x000fe200078efcff */
[----:B------:R-:W-:Y:S01]  /*1120*/  IMAD.SHL.U32 R38, R2, 0x2, RZ ;  /* 0x0000000202267824 */ /* 0x000fe200078e00ff */
[----:B------:R-:W-:Y:S01]  /*1130*/  SHF.L.U32 R37, R6, R37, RZ ;  /* 0x0000002506257219 */ /* 0x000fe200000006ff */
[----:B------:R-:W-:Y:S01]  /*1140*/  VIADD R41, R0, UR4 ;  /* 0x0000000400297c36 */ /* 0x000fe20008000000 */
[----:B------:R-:W-:Y:S01]  /*1150*/  LOP3.LUT R49, R18, 0x1, RZ, 0xfc, !PT ;  /* 0x0000000112317812 */ /* 0x000fe200078efcff */
[----:B------:R-:W-:Y:S01]  /*1160*/  IMAD.MOV.U32 R23, RZ, RZ, RZ ;  /* 0x000000ffff177224 */ /* 0x000fe200078e00ff */
[----:B------:R-:W-:Y:S01]  /*1170*/  SHF.R.U32.HI R39, RZ, 0x7, R39 ;  /* 0x00000007ff277819 */ /* 0x000fe20000011627 */
[----:B------:R-:W-:Y:S01]  /*1180*/  UIADD3 UR44, UR43, -UR44, URZ ;  /* 0x8000002c2b2c7290 */ /* 0x000fe2000fffe03f */
[----:B0-----:R-:W-:Y:S01]  /*1190*/  SHF.L.U64.HI R33, R32, 0x3, R33 ;  /* 0x0000000320217819 */ /* 0x001fe20000010221 */
[----:B------:R-:W-:Y:S01]  /*11a0*/  UMOV UR40, URZ ;  /* 0x0000003f00287c82 */ /* 0x000fe20008000000 */
[----:B------:R-:W-:Y:S01]  /*11b0*/  LOP3.LUT R40, RZ, R4, RZ, 0x33, !PT ;  /* 0x00000004ff287212 */ /* 0x000fe200078e33ff */
[----:B------:R-:W-:-:S08]  /*11c0*/  UMOV UR42, URZ ;  /* 0x0000003f002a7c82 */ /* 0x000fd00008000000 */
.L_x_50:
[----:B0-----:R-:W0:Y:S01]  /*11d0*/  SHFL.IDX PT, R0, R39, RZ, 0x1f ;  /* 0x00001fff27007589 */ /* 0x001e2200000e0000 */
[----:B-1----:R-:W1:Y:S01]  /*11e0*/  S2UR UR7, SR_CgaCtaId ;  /* 0x00000000000779c3 */ /* 0x002e620000008800 */
[----:B------:R-:W-:Y:S01]  /*11f0*/  UMOV UR6, 0x400 ;  /* 0x0000040000067882 */ /* 0x000fe20000000000 */
[----:B0-----:R-:W-:Y:S01]  /*1200*/  R2UR UR4, R0 ;  /* 0x00000000000472ca */ /* 0x001fe200000e0000 */
[----:B-1----:R-:W-:-:S12]  /*1210*/  ULEA UR6, UR7, UR6, 0x18 ;  /* 0x0000000607067291 */ /* 0x002fd8000f8ec03f */
[----:B------:R-:W-:-:S04]  /*1220*/  ULEA.HI UR5, UR4, UR4, URZ, 0x1 ;  /* 0x0000000404057291 */ /* 0x000fc8000f8f083f */
[----:B------:R-:W-:-:S04]  /*1230*/  ULOP3.LUT UR5, UR5, 0x7fffe, URZ, 0xc0, !UPT ;  /* 0x0007fffe05057892 */ /* 0x000fc8000f8ec03f */
[----:B------:R-:W-:-:S03]  /*1240*/  UIADD3 UR5, UR4, -UR5, URZ ;  /* 0x8000000504057290 */ /* 0x000fc6000fffe03f */
[----:B------:R-:W-:Y:S01]  /*1250*/  ULDC UR4, c[0x0][0x28c] ;  /* 0x0000a30000047ab9 */ /* 0x000fe20000000800 */
[----:B------:R-:W-:Y:S01]  /*1260*/  ULEA UR5, UR5, UR6, 0xd ;  /* 0x0000000605057291 */ /* 0x000fe2000f8e683f */
[----:B------:R-:W-:-:S03]  /*1270*/  ISETP.LT.AND P0, PT, RZ, UR4, PT ;  /* 0x00000004ff007c0c */ /* 0x000fc6000bf01270 */
[----:B------:R-:W-:-:S04]  /*1280*/  UIADD3 UR5, UR5, 0x180, URZ ;  /* 0x0000018005057890 */ /* 0x000fc8000fffe03f */
[----:B------:R-:W-:-:S04]  /*1290*/  USHF.R.U32.HI UR5, URZ, 0x4, UR5 ;  /* 0x000000043f057899 */ /* 0x000fc80008011605 */
[----:B------:R-:W-:-:S04]  /*12a0*/  ULOP3.LUT UR5, UR5, 0x3fff, URZ, 0xc0, !UPT ;  /* 0x00003fff05057892 */ /* 0x000fc8000f8ec03f */
[----:B------:R-:W-:Y:S01]  /*12b0*/  ULOP3.LUT UR45, UR5, 0x10000, URZ, 0xfc, !UPT ;  /* 0x00010000052d7892 */ /* 0x000fe2000f8efc3f */
[----:B--234-:R-:W-:Y:S11]  /*12c0*/  @P0 BRA `(.L_x_13) ;  /* 0x0000000000400947 */ /* 0x01cff60003800000 */
[----:B------:R-:W-:Y:S01]  /*12d0*/  MOV R0, 0x0 ;  /* 0x0000000000007802 */ /* 0x000fe20000000f00 */
[----:B------:R-:W-:Y:S01]  /*12e0*/  ULDC.64 UR4, c[0x4][0x68] ;  /* 0x01001a0000047ab9 */ /* 0x000fe20000000a00 */
[----:B------:R-:W-:Y:S01]  /*12f0*/  ULDC.64 UR6, c[0x4][0x8] ;  /* 0x0100020000067ab9 */ /* 0x000fe20000000a00 */
[----:B------:R-:W-:Y:S01]  /*1300*/  IMAD.U32 R4, RZ, RZ, UR4 ;  /* 0x00000004ff047e24 */ /* 0x000fe2000f8e00ff */
[----:B------:R0:W1:Y:S01]  /*1310*/  LDC.64 R2, c[0x4][R0] ;  /* 0x0100000000027b82 */ /* 0x0000620000000a00 */
[----:B------:R-:W-:Y:S01]  /*1320*/  IMAD.U32 R5, RZ, RZ, UR5 ;  /* 0x00000005ff057e24 */ /* 0x000fe2000f8e00ff */
[----:B------:R-:W-:Y:S01]  /*1330*/  ULDC.64 UR4, c[0x4][0x70] ;  /* 0x01001c0000047ab9 */ /* 0x000fe20000000a00 */
[----:B------:R-:W-:Y:S02]  /*1340*/  IMAD.U32 R10, RZ, RZ, UR6 ;  /* 0x00000006ff0a7e24 */ /* 0x000fe4000f8e00ff */
[----:B------:R-:W-:Y:S02]  /*1350*/  IMAD.U32 R6, RZ, RZ, UR4 ;  /* 0x00000004ff067e24 */ /* 0x000fe4000f8e00ff */
[----:B------:R-:W-:-:S02]  /*1360*/  IMAD.U32 R7, RZ, RZ, UR5 ;  /* 0x00000005ff077e24 */ /* 0x000fc4000f8e00ff */
[----:B------:R-:W-:Y:S02]  /*1370*/  IMAD.U32 R11, RZ, RZ, UR7 ;  /* 0x00000007ff0b7e24 */ /* 0x000fe4000f8e00ff */
[----:B------:R-:W-:Y:S02]  /*1380*/  IMAD.MOV.U32 R8, RZ, RZ, 0x1e1 ;  /* 0x000001e1ff087424 */ /* 0x000fe400078e00ff */
[----:B------:R-:W-:Y:S02]  /*1390*/  IMAD.MOV.U32 R12, RZ, RZ, 0x1 ;  /* 0x00000001ff0c7424 */ /* 0x000fe400078e00ff */
[----:B0-----:R-:W-:-:S07]  /*13a0*/  IMAD.MOV.U32 R13, RZ, RZ, RZ ;  /* 0x000000ffff0d7224 */ /* 0x001fce00078e00ff */
[----:B------:R-:W-:-:S07]  /*13b0*/  LEPC R20, `(.L_x_13) ;  /* 0x000000001014794e */ /* 0x000fce0000000000 */
[----:B-1---5:R-:W-:Y:S05]  /*13c0*/  CALL.ABS.NOINC R2 ;  /* 0x0000000002007343 */ /* 0x022fea0003c00000 */
.L_x_13:
[----:B------:R-:W-:-:S13]  /*13d0*/  ISETP.NE.AND P0, PT, R49, 0x3, PT ;  /* 0x000000033100780c */ /* 0x000fda0003f05270 */
[----:B------:R-:W-:Y:S05]  /*13e0*/  @!P0 BRA `(.L_x_14) ;  /* 0x0000000000048947 */ /* 0x000fea0003800000 */
[----:B------:R-:W-:Y:S01]  /*13f0*/  BPT.TRAP 0x1 ;  /* 0x000000040000795c */ /* 0x000fe20000300000 */
.L_x_14:
[----:B------:R-:W0:Y:S01]  /*1400*/  S2UR UR5, SR_CgaCtaId ;  /* 0x00000000000579c3 */ /* 0x000e220000008800 */
[----:B------:R-:W-:Y:S01]  /*1410*/  UMOV UR4, 0x400 ;  /* 0x0000040000047882 */ /* 0x000fe20000000000 */
[----:B------:R-:W-:Y:S02]  /*1420*/  IMAD.U32 R0, RZ, RZ, UR40 ;  /* 0x00000028ff007e24 */ /* 0x000fe4000f8e00ff */
[----:B------:R-:W-:-:S03]  /*1430*/  IMAD.U32 R2, RZ, RZ, UR42 ;  /* 0x0000002aff027e24 */ /* 0x000fc6000f8e00ff */
[----:B------:R-:W-:Y:S01]  /*1440*/  SHF.L.U32 R0, R0, 0x1f, RZ ;  /* 0x0000001f00007819 */ /* 0x000fe200000006ff */
[----:B0-----:R-:W-:-:S06]  /*1450*/  ULEA UR4, UR5, UR4, 0x18 ;  /* 0x0000000405047291 */ /* 0x001fcc000f8ec03f */
[----:B------:R-:W-:-:S04]  /*1460*/  IMAD.U32 R5, RZ, RZ, UR4 ;  /* 0x00000004ff057e24 */ /* 0x000fc8000f8e00ff */
[----:B------:R-:W-:-:S04]  /*1470*/  IMAD R3, R2, 0x8, R5 ;  /* 0x0000000802037824 */ /* 0x000fc800078e0205 */
[----:B------:R0:W1:Y:S01]  /*1480*/  SYNCS.PHASECHK.TRANS64.TRYWAIT P1, [R3+URZ], R0 ;  /* 0x00000000030075a7 */ /* 0x000062000802017f */
[----:B------:R-:W-:Y:S05]  /*1490*/  @!P0 BRA `(.L_x_15) ;  /* 0x0000000000048947 */ /* 0x000fea0003800000 */
[----:B------:R-:W-:Y:S01]  /*14a0*/  BPT.TRAP 0x1 ;  /* 0x000000040000795c */ /* 0x000fe20000300000 */
.L_x_15:
[----:B------:R-:W-:-:S05]  /*14b0*/  IMAD.U32 R2, RZ, RZ, UR44 ;  /* 0x0000002cff027e24 */ /* 0x000fca000f8e00ff */
[----:B------:R-:W-:Y:S01]  /*14c0*/  ISETP.GE.AND P2, PT, R2, 0x1, PT ;  /* 0x000000010200780c */ /* 0x000fe20003f46270 */
[----:B-1----:R-:W-:-:S12]  /*14d0*/  @P1 BRA `(.L_x_16) ;  /* 0x0000000000081947 */ /* 0x002fd80003800000 */
[----:B------:R-:W1:Y:S02]  /*14e0*/  SYNCS.PHASECHK.TRANS64.TRYWAIT P1, [R3+URZ], R0 ;  /* 0x00000000030075a7 */ /* 0x000e64000802017f */
[----:B-1----:R-:W-:Y:S05]  /*14f0*/  @!P1 BRA `(.L_x_17) ;  /* 0x0000003000e09947 */ /* 0x002fea0003800000 */
.L_x_16:
[----:B------:R-:W-:Y:S05]  /*1500*/  WARPSYNC.ALL ;  /* 0x0000000000007948 */ /* 0x000fea0003800000 */
[----:B------:R-:W-:Y:S01]  /*1510*/  R2UR UR4, R5 ;  /* 0x00000000050472ca */ /* 0x000fe200000e0000 */
[----:B------:R-:W-:Y:S01]  /*1520*/  ULEA UR5, UR42, UR45, 0xb ;  /* 0x0000002d2a057291 */ /* 0x000fe2000f8e583f */
[----:B------:R-:W-:Y:S01]  /*1530*/  WARPGROUP.ARRIVE ;  /* 0x00000000000079c5 */ /* 0x000fe20000000000 */
[----:B------:R-:W-:Y:S01]  /*1540*/  UMOV UR9, 0x40000040 ;  /* 0x4000004000097882 */ /* 0x000fe20000000000 */
[----:B------:R-:W-:-:S04]  /*1550*/  UMOV UR11, 0x40000040 ;  /* 0x40000040000b7882 */ /* 0x000fc80000000000 */
[----:B------:R-:W-:-:S05]  /*1560*/  UMOV UR8, UR5 ;  /* 0x0000000500087c82 */ /* 0x000fca0008000000 */
[----:B------:R-:W-:-:S04]  /*1570*/  UIADD3 UR4, UR4, 0x30180, URZ ;  /* 0x0003018004047890 */ /* 0x000fc8000fffe03f */
[----:B------:R-:W-:-:S04]  /*1580*/  USHF.R.U32.HI UR4, URZ, 0x4, UR4 ;  /* 0x000000043f047899 */ /* 0x000fc80008011604 */
[----:B------:R-:W-:-:S04]  /*1590*/  ULOP3.LUT UR4, UR4, 0x3fff, URZ, 0xc0, !UPT ;  /* 0x00003fff04047892 */ /* 0x000fc8000f8ec03f */
[----:B------:R-:W-:-:S04]  /*15a0*/  ULOP3.LUT UR4, UR4, 0x10000, URZ, 0xfc, !UPT ;  /* 0x0001000004047892 */ /* 0x000fc8000f8efc3f */
[----:B------:R-:W-:-:S07]  /*15b0*/  ULEA UR6, UR42, UR4, 0x8 ;  /* 0x000000042a067291 */ /* 0x000fce000f8e403f */
[----:B------:R-:W-:Y:S02]  /*15c0*/  UMOV UR10, UR6 ;  /* 0x00000006000a7c82 */ /* 0x000fe40008000000 */
[----:B------:R-:W-:Y:S01]  /*15d0*/  IGMMA.64x16x32.S8.S8 R24, gdesc[UR8], RZ, !UPT, gsb0 ;  /* 0x00600000081879f1 */ /* 0x000fe2000c0410ff */
[----:B------:R-:W-:Y:S02]  /*15e0*/  UIADD3 UR8, UR5, 0x2, URZ ;  /* 0x0000000205087890 */ /* 0x000fe4000fffe03f */
[----:B------:R-:W-:Y:S01]  /*15f0*/  UIADD3 UR10, UR6, 0x2, URZ ;  /* 0x00000002060a7890 */ /* 0x000fe2000fffe03f */
[----:B------:R-:W-:Y:S01]  /*1600*/  UMOV UR9, 0x40000040 ;  /* 0x4000004000097882 */ /* 0x000fe20000000000 */
[----:B------:R-:W-:Y:S01]  /*1610*/  UMOV UR11, 0x40000040 ;  /* 0x40000040000b7882 */ /* 0x000fe20000000000 */
[----:B------:R-:W-:Y:S02]  /*1620*/  WARPGROUP.DEPBAR.LE gsb0, 0x0 ;  /* 0x00008000000079c5 */ /* 0x000fe40000010000 */
[----:B------:R-:W-:-:S06]  /*1630*/  WARPGROUP.ARRIVE ;  /* 0x00000000000079c5 */ /* 0x000fcc0000000000 */
[----:B------:R-:W-:Y:S01]  /*1640*/  IGMMA.64x16x32.S8.S8 R24, gdesc[UR8], R24, gsb0 ;  /* 0x00600000081879f1 */ /* 0x000fe20008041018 */
        /* <DEDUP_REMOVED lines=41> */
[----:B------:R-:W-:Y:S03]  /*18e0*/  IGMMA.64x16x32.S8.S8 R24, gdesc[UR8], R24, gsb0 ;  /* 0x00600000081879f1 */ /* 0x000fe60008041018 */
[----:B------:R-:W-:Y:S02]  /*18f0*/  WARPGROUP.DEPBAR.LE gsb0, 0x0 ;  /* 0x00008000000079c5 */ /* 0x000fe40000010000 */
[----:B------:R-:W-:Y:S05]  /*1900*/  @!P2 BRA `(.L_x_18) ;  /* 0x000000040094a947 */ /* 0x000fea0003800000 */
[----:B------:R-:W-:Y:S01]  /*1910*/  UIADD3 UR5, UR42, 0x1, URZ ;  /* 0x000000012a057890 */ /* 0x000fe2000fffe03f */
[----:B01----:R-:W-:Y:S02]  /*1920*/  IMAD.U32 R0, RZ, RZ, UR44 ;  /* 0x0000002cff007e24 */ /* 0x003fe4000f8e00ff */
[----:B------:R-:W-:Y:S01]  /*1930*/  IMAD.U32 R2, RZ, RZ, UR42 ;  /* 0x0000002aff027e24 */ /* 0x000fe2000f8e00ff */
[----:B------:R-:W-:-:S04]  /*1940*/  UISETP.NE.AND UP0, UPT, UR5, 0x6, UPT ;  /* 0x000000060500788c */ /* 0x000fc8000bf05270 */
[----:B------:R-:W-:Y:S02]  /*1950*/  USEL UR6, URZ, 0x1, UP0 ;  /* 0x000000013f067887 */ /* 0x000fe40008000000 */
[----:B------:R-:W-:Y:S02]  /*1960*/  USEL UR5, UR5, URZ, UP0 ;  /* 0x0000003f05057287 */ /* 0x000fe40008000000 */
[----:B------:R-:W-:-:S06]  /*1970*/  ULOP3.LUT UR6, UR40, UR6, URZ, 0x3c, !UPT ;  /* 0x0000000628067292 */ /* 0x000fcc000f8e3c3f */
[----:B------:R-:W-:-:S07]  /*1980*/  IMAD.U32 R6, RZ, RZ, UR6 ;  /* 0x00000006ff067e24 */ /* 0x000fce000f8e00ff */
.L_x_25:
[----:B0-----:R-:W-:Y:S05]  /*1990*/  @!P0 BRA `(.L_x_19) ;  /* 0x0000000000048947 */ /* 0x001fea0003800000 */
[----:B------:R-:W-:Y:S01]  /*19a0*/  BPT.TRAP 0x1 ;  /* 0x000000040000795c */ /* 0x000fe20000300000 */
.L_x_19:
[----:B------:R-:W0:Y:S01]  /*19b0*/  S2UR UR7, SR_CgaCtaId ;  /* 0x00000000000779c3 */ /* 0x000e220000008800 */
[----:B------:R-:W-:Y:S01]  /*19c0*/  UMOV UR6, 0x400 ;  /* 0x0000040000067882 */ /* 0x000fe20000000000 */
[----:B------:R-:W-:Y:S01]  /*19d0*/  IMAD.U32 R4, RZ, RZ, UR5 ;  /* 0x00000005ff047e24 */ /* 0x000fe2000f8e00ff */
[----:B------:R-:W-:Y:S01]  /*19e0*/  SHF.L.U32 R3, R6, 0x1f, RZ ;  /* 0x0000001f06037819 */ /* 0x000fe200000006ff */
[----:B0-----:R-:W-:-:S06]  /*19f0*/  ULEA UR6, UR7, UR6, 0x18 ;  /* 0x0000000607067291 */ /* 0x001fcc000f8ec03f */
[----:B------:R-:W-:-:S04]  /*1a00*/  IMAD.U32 R5, RZ, RZ, UR6 ;  /* 0x00000006ff057e24 */ /* 0x000fc8000f8e00ff */
[----:B------:R-:W-:-:S04]  /*1a10*/  IMAD R4, R4, 0x8, R5 ;  /* 0x0000000804047824 */ /* 0x000fc800078e0205 */
[----:B------:R0:W1:Y:S01]  /*1a20*/  SYNCS.PHASECHK.TRANS64.TRYWAIT P1, [R4+URZ], R3 ;  /* 0x00000003040075a7 */ /* 0x000062000802017f */
[----:B------:R-:W-:Y:S05]  /*1a30*/  @!P0 BRA `(.L_x_20) ;  /* 0x0000000000048947 */ /* 0x000fea0003800000 */
[----:B------:R-:W-:Y:S01]  /*1a40*/  BPT.TRAP 0x1 ;  /* 0x000000040000795c */ /* 0x000fe20000300000 */
.L_x_20:
[----:B-1----:R-:W-:Y:S05]  /*1a50*/  @P1 BRA `(.L_x_21) ;  /* 0x0000000000081947 */ /* 0x002fea0003800000 */
[----:B------:R-:W1:Y:S02]  /*1a60*/  SYNCS.PHASECHK.TRANS64.TRYWAIT P1, [R4+URZ], R3 ;  /* 0x00000003040075a7 */ /* 0x000e64000802017f */
[----:B-1----:R-:W-:Y:S05]  /*1a70*/  @!P1 BRA `(.L_x_22) ;  /* 0x0000002c00949947 */ /* 0x002fea0003800000 */
.L_x_21:
[----:B------:R-:W-:Y:S01]  /*1a80*/  ULEA UR6, UR5, UR45, 0xb ;  /* 0x0000002d05067291 */ /* 0x000fe2000f8e583f */
[----:B------:R-:W-:Y:S01]  /*1a90*/  WARPGROUP.ARRIVE ;  /* 0x00000000000079c5 */ /* 0x000fe20000000000 */
[----:B------:R-:W-:Y:S01]  /*1aa0*/  ULEA UR7, UR5, UR4, 0x8 ;  /* 0x0000000405077291 */ /* 0x000fe2000f8e403f */
[----:B------:R-:W-:Y:S01]  /*1ab0*/  UMOV UR9, 0x40000040 ;  /* 0x4000004000097882 */ /* 0x000fe20000000000 */
[----:B------:R-:W-:-:S03]  /*1ac0*/  UMOV UR11, 0x40000040 ;  /* 0x40000040000b7882 */ /* 0x000fc60000000000 */
[----:B------:R-:W-:Y:S02]  /*1ad0*/  UMOV UR8, UR6 ;  /* 0x0000000600087c82 */ /* 0x000fe40008000000 */
[----:B------:R-:W-:Y:S02]  /*1ae0*/  UMOV UR10, UR7 ;  /* 0x00000007000a7c82 */ /* 0x000fe40008000000 */
[----:B------:R-:W-:Y:S01]  /*1af0*/  IGMMA.64x16x32.S8.S8 R24, gdesc[UR8], R24, gsb0 ;  /* 0x00600000081879f1 */ /* 0x000fe20008041018 */
[----:B------:R-:W-:Y:S02]  /*1b00*/  UIADD3 UR8, UR6, 0x2, URZ ;  /* 0x0000000206087890 */ /* 0x000fe4000fffe03f */
[----:B------:R-:W-:Y:S01]  /*1b10*/  UIADD3 UR10, UR7, 0x2, URZ ;  /* 0x00000002070a7890 */ /* 0x000fe2000fffe03f */
[----:B------:R-:W-:Y:S01]  /*1b20*/  UMOV UR9, 0x40000040 ;  /* 0x4000004000097882 */ /* 0x000fe20000000000 */
[----:B------:R-:W-:Y:S01]  /*1b30*/  UMOV UR11, 0x40000040 ;  /* 0x40000040000b7882 */ /* 0x000fe20000000000 */
[----:B------:R-:W-:-:S02]  /*1b40*/  WARPGROUP.DEPBAR.LE gsb0, 0x0 ;  /* 0x00008000000079c5 */ /* 0x000fc40000010000 */
        /* <DEDUP_REMOVED lines=46> */
[----:B------:R-:W-:Y:S01]  /*1e30*/  BPT.TRAP 0x1 ;  /* 0x000000040000795c */ /* 0x000fe20000300000 */
.L_x_23:
[----:B01----:R-:W-:Y:S01]  /*1e40*/  IMAD R3, R2, 0x8, R5 ;  /* 0x0000000802037824 */ /* 0x003fe200078e0205 */
[----:B------:R-:W-:-:S03]  /*1e50*/  ISETP.GT.U32.AND P1, PT, R18, 0x1, PT ;  /* 0x000000011200780c */ /* 0x000fc60003f24070 */
[----:B------:R-:W-:-:S05]  /*1e60*/  VIADD R3, R3, 0x30 ;  /* 0x0000003003037836 */ /* 0x000fca0000000000 */
[----:B------:R-:W-:-:S04]  /*1e70*/  PRMT R3, RZ, 0x654, R3 ;  /* 0x00000654ff037816 */ /* 0x000fc80000000003 */
[----:B------:R0:W-:Y:S01]  /*1e80*/  SYNCS.ARRIVE.TRANS64.RED.A1T0 RZ, [R3+URZ], RZ ;  /* 0x000000ff03ff79a7 */ /* 0x0001e2000810043f */
[----:B------:R-:W-:Y:S05]  /*1e90*/  @P1 BRA `(.L_x_24) ;  /* 0x0000000000041947 */ /* 0x000fea0003800000 */
[----:B------:R-:W-:Y:S01]  /*1ea0*/  BPT.TRAP 0x1 ;  /* 0x000000040000795c */ /* 0x000fe20000300000 */
.L_x_24:
[----:B------:R-:W-:Y:S01]  /*1eb0*/  UIADD3 UR5, UR5, 0x1, URZ ;  /* 0x0000000105057890 */ /* 0x000fe2000fffe03f */
[----:B------:R-:W-:Y:S01]  /*1ec0*/  ISETP.GT.AND P2, PT, R0, 0x1, PT ;  /* 0x000000010000780c */ /* 0x000fe20003f44270 */
[----:B------:R-:W-:Y:S02]  /*1ed0*/  VIADD R2, R2, 0x1 ;  /* 0x0000000102027836 */ /* 0x000fe40000000000 */
[----:B------:R-:W-:Y:S01]  /*1ee0*/  UISETP.NE.AND UP0, UPT, UR5, 0x6, UPT ;  /* 0x000000060500788c */ /* 0x000fe2000bf05270 */
[----:B------:R-:W-:Y:S02]  /*1ef0*/  VIADD R0, R0, 0xffffffff ;  /* 0xffffffff00007836 */ /* 0x000fe40000000000 */
[C---:B------:R-:W-:Y:S01]  /*1f00*/  ISETP.NE.AND P1, PT, R2.reuse, 0x6, PT ;  /* 0x000000060200780c */ /* 0x040fe20003f25270 */
[----:B------:R-:W-:Y:S02]  /*1f10*/  USEL UR6, URZ, 0x1, UP0 ;  /* 0x000000013f067887 */ /* 0x000fe40008000000 */
[----:B------:R-:W-:Y:S01]  /*1f20*/  USEL UR5, UR5, URZ, UP0 ;  /* 0x0000003f05057287 */ /* 0x000fe20008000000 */
[----:B------:R-:W-:-:S03]  /*1f30*/  SEL R2, R2, RZ, P1 ;  /* 0x000000ff02027207 */ /* 0x000fc60000800000 */
[----:B------:R-:W-:Y:S01]  /*1f40*/  LOP3.LUT R6, R6, UR6, RZ, 0x3c, !PT ;  /* 0x0000000606067c12 */ /* 0x000fe2000f8e3cff */
[----:B------:R-:W-:Y:S07]  /*1f50*/  @P2 BRA `(.L_x_25) ;  /* 0xfffffff8008c2947 */ /* 0x000fee000383ffff */
.L_x_18:
[----:B01----:R-:W0:Y:S02]  /*1f60*/  LDC R0, c[0x0][0x28c] ;  /* 0x0000a300ff007b82 */ /* 0x003e240000000800 */
[----:B0-----:R-:W-:-:S13]  /*1f70*/  ISETP.GE.AND P1, PT, R0, 0x1, PT ;  /* 0x000000010000780c */ /* 0x001fda0003f26270 */
[----:B------:R-:W-:Y:S05]  /*1f80*/  @!P1 BRA `(.L_x_26) ;  /* 0x0000000000389947 */ /* 0x000fea0003800000 */
[----:B------:R-:W-:Y:S05]  /*1f90*/  @!P0 BRA `(.L_x_27) ;  /* 0x0000000000048947 */ /* 0x000fea0003800000 */
[----:B------:R-:W-:Y:S01]  /*1fa0*/  BPT.TRAP 0x1 ;  /* 0x000000040000795c */ /* 0x000fe20000300000 */
.L_x_27:
[----:B------:R-:W-:Y:S01]  /*1fb0*/  UIADD3 UR6, UR44, UR42, URZ ;  /* 0x0000002a2c067290 */ /* 0x000fe2000fffe03f */
[----:B------:R-:W-:-:S03]  /*1fc0*/  ISETP.GT.U32.AND P0, PT, R18, 0x1, PT ;  /* 0x000000011200780c */ /* 0x000fc60003f04070 */
[----:B------:R-:W-:-:S04]  /*1fd0*/  UIMAD.WIDE.U32 UR4, UR6, -0x55555555, URZ ;  /* 0xaaaaaaab060478a5 */ /* 0x000fc8000f8e003f */
[----:B------:R-:W-:-:S04]  /*1fe0*/  USHF.R.U32.HI UR4, URZ, 0x2, UR5 ;  /* 0x000000023f047899 */ /* 0x000fc80008011605 */
[----:B------:R-:W-:-:S06]  /*1ff0*/  UIMAD UR6, UR4, -0x6, UR6 ;  /* 0xfffffffa040678a4 */ /* 0x000fcc000f8e0206 */
[----:B------:R-:W-:-:S04]  /*2000*/  IMAD.U32 R0, RZ, RZ, UR6 ;  /* 0x00000006ff007e24 */ /* 0x000fc8000f8e00ff */
[----:B------:R-:W-:-:S04]  /*2010*/  IMAD R0, R0, 0x8, R5 ;  /* 0x0000000800007824 */ /* 0x000fc800078e0205 */
[----:B------:R-:W-:-:S05]  /*2020*/  VIADD R0, R0, 0x30 ;  /* 0x0000003000007836 */ /* 0x000fca0000000000 */
[----:B------:R-:W-:-:S04]  /*2030*/  PRMT R0, RZ, 0x654, R0 ;  /* 0x00000654ff007816 */ /* 0x000fc80000000000 */
[----:B------:R0:W-:Y:S01]  /*2040*/  SYNCS.ARRIVE.TRANS64.RED.A1T0 RZ, [R0+URZ], RZ ;  /* 0x000000ff00ff79a7 */ /* 0x0001e2000810043f */
[----:B------:R-:W-:Y:S05]  /*2050*/  @P0 BRA `(.L_x_26) ;  /* 0x0000000000040947 */ /* 0x000fea0003800000 */
[----:B------:R-:W-:Y:S01]  /*2060*/  BPT.TRAP 0x1 ;  /* 0x000000040000795c */ /* 0x000fe20000300000 */
.L_x_26:
[----:B------:R-:W-:Y:S01]  /*2070*/  SHF.R.S32.HI R12, RZ, 0x1f, R45 ;  /* 0x0000001fff0c7819 */ /* 0x000fe2000001142d */
[----:B------:R-:W-:Y:S01]  /*2080*/  ULDC.64 UR4, c[0x0][0x5d0] ;  /* 0x0001740000047ab9 */ /* 0x000fe20000000a00 */
[----:B------:R-:W-:Y:S01]  /*2090*/  IMAD.SHL.U32 R13, R44, 0x10, RZ ;  /* 0x000000102c0d7824 */ /* 0x000fe200078e00ff */
[----:B------:R-:W-:Y:S01]  /*20a0*/  UIADD3 UR42, UR43, UR42, URZ ;  /* 0x0000002a2b2a7290 */ /* 0x000fe2000fffe03f */
[----:B------:R-:W-:Y:S01]  /*20b0*/  IMAD.WIDE R6, R43, 0x80, R22 ;  /* 0x000000802b067825 */ /* 0x000fe200078e0216 */
[----:B------:R-:W-:Y:S01]  /*20c0*/  ULDC UR7, c[0x0][0x288] ;  /* 0x0000a20000077ab9 */ /* 0x000fe20000000800 */
[----:B------:R-:W-:Y:S01]  /*20d0*/  ULDC UR10, c[0x0][0x284] ;  /* 0x0000a100000a7ab9 */ /* 0x000fe20000000800 */
[C---:B------:R-:W-:Y:S01]  /*20e0*/  LOP3.LUT R4, R13.reuse, 0x6, R38, 0xf8, !PT ;  /* 0x000000060d047812 */ /* 0x040fe200078ef826 */
[----:B0-----:R-:W-:Y:S01]  /*20f0*/  IMAD R0, R12, UR4, RZ ;  /* 0x000000040c007c24 */ /* 0x001fe2000f8e02ff */
[----:B------:R-:W-:Y:S01]  /*2100*/  UISETP.GT.U32.AND UP0, UPT, UR42, 0x5, UPT ;  /* 0x000000052a00788c */ /* 0x000fe2000bf04070 */
[----:B------:R-:W-:Y:S01]  /*2110*/  ISETP.GE.AND P0, PT, R13, UR7, PT ;  /* 0x000000070d007c0c */ /* 0x000fe2000bf06270 */
[----:B------:R-:W-:Y:S01]  /*2120*/  UISETP.GE.U32.AND UP1, UPT, UR43, 0x6, UPT ;  /* 0x000000062b00788c */ /* 0x000fe2000bf26070 */
[----:B------:R-:W-:Y:S01]  /*2130*/  IMAD R9, R45, UR5, R0 ;  /* 0x000000052d097c24 */ /* 0x000fe2000f8e0200 */
[--C-:B------:R-:W-:Y:S01]  /*2140*/  SHF.R.S32.HI R5, RZ, 0x1f, R4.reuse ;  /* 0x0000001fff057819 */ /* 0x100fe20000011404 */
[----:B------:R-:W-:Y:S01]  /*2150*/  IMAD.SHL.U32 R0, R43, 0x80, RZ ;  /* 0x000000802b007824 */ /* 0x000fe200078e00ff */
[----:B------:R-:W-:Y:S01]  /*2160*/  UISETP.LT.U32.AND UP0, UPT, UR43, 0x6, UP0 ;  /* 0x000000062b00788c */ /* 0x000fe20008701070 */
[----:B------:R-:W-:Y:S01]  /*2170*/  IMAD.MOV.U32 R43, RZ, RZ, -0x1 ;  /* 0xffffffffff2b7424 */ /* 0x000fe200078e00ff */
[----:B------:R-:W-:Y:S01]  /*2180*/  ULDC.64 UR8, c[0x0][0x5c8] ;  /* 0x0001720000087ab9 */ /* 0x000fe20000000a00 */
[----:B------:R-:W-:Y:S01]  /*2190*/  IMAD.WIDE.U32 R2, R45, UR4, R4 ;  /* 0x000000042d027c25 */ /* 0x000fe2000f8e0004 */
[----:B------:R-:W-:Y:S01]  /*21a0*/  ISETP.GE.OR P0, PT, R0, UR10, P0 ;  /* 0x0000000a00007c0c */ /* 0x000fe20008706670 */
[----:B------:R-:W-:-:S02]  /*21b0*/  UIMAD.WIDE.U32 UR4, UR42, -0x55555555, URZ ;  /* 0xaaaaaaab2a0478a5 */ /* 0x000fc4000f8e003f */
[----:B------:R-:W-:Y:S01]  /*21c0*/  USEL UR6, URZ, 0x1, !UP0 ;  /* 0x000000013f067887 */ /* 0x000fe2000c000000 */
[----:B------:R-:W-:Y:S01]  /*21d0*/  IMAD R11, R7, UR8, RZ ;  /* 0x00000008070b7c24 */ /* 0x000fe2000f8e02ff */
[----:B------:R-:W-:Y:S01]  /*21e0*/  USHF.R.U32.HI UR4, URZ, 0x2, UR5 ;  /* 0x000000023f047899 */ /* 0x000fe20008011605 */
[----:B------:R-:W-:Y:S01]  /*21f0*/  IMAD.IADD R3, R3, 0x1, R9 ;  /* 0x0000000103037824 */ /* 0x000fe200078e0209 */
[----:B------:R-:W-:Y:S01]  /*2200*/  ULOP3.LUT UR40, UR40, UR6, URZ, 0x3c, !UPT ;  /* 0x0000000628287292 */ /* 0x000fe2000f8e3c3f */
[C---:B------:R-:W-:Y:S01]  /*2210*/  IMAD R11, R6.reuse, UR9, R11 ;  /* 0x00000009060b7c24 */ /* 0x040fe2000f8e020b */
[----:B------:R-:W-:Y:S01]  /*2220*/  UIMAD UR42, UR4, -0x6, UR42 ;  /* 0xfffffffa042a78a4 */ /* 0x000fe2000f8e022a */
[----:B------:R-:W-:Y:S01]  /*2230*/  IMAD.WIDE.U32 R2, R6, UR8, R2 ;  /* 0x0000000806027c25 */ /* 0x000fe2000f8e0002 */
[----:B------:R-:W-:Y:S02]  /*2240*/  @UP1 ULOP3.LUT UR40, UR40, 0x1, UR4, 0x78, !UPT ;  /* 0x0000000128281892 */ /* 0x000fe4000f8e7804 */
[----:B------:R-:W-:Y:S10]  /*2250*/  @P0 BRA `(.L_x_28) ;  /* 0x0000000800180947 */ /* 0x000ff40003800000 */
[----:B------:R-:W-:Y:S01]  /*2260*/  ULDC.64 UR4, c[0x0][0x5c0] ;  /* 0x0001700000047ab9 */ /* 0x000fe20000000a00 */
[----:B------:R-:W-:Y:S01]  /*2270*/  IMAD.IADD R11, R3, 0x1, R11 ;  /* 0x00000001030b7824 */ /* 0x000fe200078e020b */
[----:B------:R-:W-:Y:S01]  /*2280*/  IADD3 R8, P0, R2, UR4, RZ ;  /* 0x0000000402087c10 */ /* 0x000fe2000ff1e0ff */
[----:B------:R-:W-:Y:S01]  /*2290*/  BSSY B0, `(.L_x_28) ;  /* 0x0000082000007945 */ /* 0x000fe20003800000 */
[----:B------:R-:W-:Y:S02]  /*22a0*/  IMAD.IADD R44, R41, 0x1, -R0 ;  /* 0x00000001292c7824 */ /* 0x000fe400078e0a00 */
[----:B------:R-:W-:Y:S01]  /*22b0*/  IADD3.X R9, R11, UR5, RZ, P0, !PT ;  /* 0x000000050b097c10 */ /* 0x000fe200087fe4ff */
[----:B------:R-:W-:Y:S01]  /*22c0*/  IMAD.IADD R48, R36, 0x1, -R13 ;  /* 0x0000000124307824 */ /* 0x000fe200078e0a0d */
[----:B-----5:R-:W-:Y:S02]  /*22d0*/  ISETP.NE.AND P0, PT, R35, RZ, PT ;  /* 0x000000ff2300720c */ /* 0x020fe40003f05270 */
[----:B------:R-:W-:-:S05]  /*22e0*/  LEA R10, P1, R32, R8, 0x3 ;  /* 0x00000008200a7211 */ /* 0x000fca00078218ff */
[----:B------:R-:W-:-:S06]  /*22f0*/  IMAD.X R11, R33, 0x1, R9, P1 ;  /* 0x00000001210b7824 */ /* 0x000fcc00008e0609 */
[----:B------:R-:W-:Y:S05]  /*2300*/  @!P0 BRA `(.L_x_29) ;  /* 0x0000000400808947 */ /* 0x000fea0003800000 */
[----:B------:R-:W0:Y:S01]  /*2310*/  LDC.64 R20, c[0x0][0x5b0] ;  /* 0x00016c00ff147b82 */ /* 0x000e220000000a00 */
[----:B------:R-:W-:Y:S01]  /*2320*/  ULDC.64 UR4, c[0x0][0x5b8] ;  /* 0x00016e0000047ab9 */ /* 0x000fe20000000a00 */
[----:B------:R-:W-:Y:S01]  /*2330*/  ISETP.GE.AND P1, PT, R44, 0x1, PT ;  /* 0x000000012c00780c */ /* 0x000fe20003f26270 */
[----:B------:R-:W-:Y:S01]  /*2340*/  IMAD R0, R12, UR4, RZ ;  /* 0x000000040c007c24 */ /* 0x000fe2000f8e02ff */
[----:B------:R-:W-:Y:S01]  /*2350*/  BSSY B1, `(.L_x_30) ;  /* 0x000000e000017945 */ /* 0x000fe20003800000 */
[C---:B------:R-:W-:Y:S01]  /*2360*/  IMAD.WIDE.U32 R12, R45.reuse, UR4, R4 ;  /* 0x000000042d0c7c25 */ /* 0x040fe2000f8e0004 */
[----:B------:R-:W-:Y:S02]  /*2370*/  ISETP.LT.OR P2, PT, R48, 0x1, !P1 ;  /* 0x000000013000780c */ /* 0x000fe40004f41670 */
[----:B------:R-:W1:Y:S01]  /*2380*/  LDC.64 R46, c[0x0][0x5a8] ;  /* 0x00016a00ff2e7b82 */ /* 0x000e620000000a00 */
[----:B------:R-:W-:Y:S02]  /*2390*/  IMAD R5, R45, UR5, R0 ;  /* 0x000000052d057c24 */ /* 0x000fe4000f8e0200 */
[----:B------:R-:W-:-:S02]  /*23a0*/  IMAD.MOV.U32 R4, RZ, RZ, R12 ;  /* 0x000000ffff047224 */ /* 0x000fc400078e000c */
[----:B------:R-:W-:Y:S02]  /*23b0*/  IMAD.IADD R5, R13, 0x1, R5 ;  /* 0x000000010d057824 */ /* 0x000fe400078e0205 */
[-C--:B0-----:R-:W-:Y:S02]  /*23c0*/  IMAD R0, R7, R20.reuse, RZ ;  /* 0x0000001407007224 */ /* 0x081fe400078e02ff */
[----:B------:R-:W-:-:S04]  /*23d0*/  IMAD.WIDE.U32 R2, R6, R20, R4 ;  /* 0x0000001406027225 */ /* 0x000fc800078e0004 */
[----:B------:R-:W-:Y:S01]  /*23e0*/  IMAD R45, R6, R21, R0 ;  /* 0x00000015062d7224 */ /* 0x000fe200078e0200 */
[----:B-1----:R-:W-:-:S04]  /*23f0*/  IADD3 R14, P0, R2, R46, RZ ;  /* 0x0000002e020e7210 */ /* 0x002fc80007f1e0ff */
[----:B------:R-:W-:Y:S01]  /*2400*/  IADD3.X R15, R47, R3, R45, P0, !PT ;  /* 0x000000032f0f7210 */ /* 0x000fe200007fe42d */
[----:B------:R-:W-:Y:S08]  /*2410*/  @P2 BRA `(.L_x_31) ;  /* 0x0000000000042947 */ /* 0x000ff00003800000 */
[----:B------:R0:W5:Y:S02]  /*2420*/  LDG.E.U8 R42, desc[UR36][R14.64] ;  /* 0x000000240e2a7981 */ /* 0x000164000c1e1100 */
.L_x_31:
[----:B------:R-:W-:Y:S05]  /*2430*/  BSYNC B1 ;  /* 0x0000000000017941 */ /* 0x000fea0003800000 */
.L_x_30:
[----:B-----5:R-:W-:Y:S01]  /*2440*/  LOP3.LUT R0, R42, 0xffff, RZ, 0xc0, !PT ;  /* 0x0000ffff2a007812 */ /* 0x020fe200078ec0ff */
[C---:B------:R-:W-:Y:S01]  /*2450*/  IMAD.SHL.U32 R2, R20.reuse, 0x8, RZ ;  /* 0x0000000814027824 */ /* 0x040fe200078e00ff */
[----:B------:R-:W-:Y:S01]  /*2460*/  SHF.L.U64.HI R3, R20, 0x3, R21 ;  /* 0x0000000314037819 */ /* 0x000fe20000010215 */
[----:B------:R-:W-:Y:S01]  /*2470*/  BSSY B1, `(.L_x_32) ;  /* 0x000000e000017945 */ /* 0x000fe20003800000 */
[----:B------:R-:W-:Y:S02]  /*2480*/  PRMT R0, R0, 0x8880, RZ ;  /* 0x0000888000007816 */ /* 0x000fe400000000ff */
[----:B------:R-:W-:Y:S01]  /*2490*/  ISETP.LT.OR P3, PT, R48, 0x2, !P1 ;  /* 0x000000023000780c */ /* 0x000fe20004f61670 */
[----:B------:R-:W-:Y:S01]  /*24a0*/  IMAD.WIDE.U32 R2, R6, R20, R2 ;  /* 0x0000001406027225 */ /* 0x000fe200078e0002 */
[----:B------:R-:W-:-:S03]  /*24b0*/  ISETP.GE.AND P0, PT, R44, 0x9, PT ;  /* 0x000000092c00780c */ /* 0x000fc60003f06270 */
[----:B------:R-:W-:Y:S01]  /*24c0*/  IMAD R7, R0, R35, RZ ;  /* 0x0000002300077224 */ /* 0x000fe200078e02ff */
[----:B------:R-:W-:Y:S01]  /*24d0*/  IADD3 R12, P4, P5, R12, R46, R2 ;  /* 0x0000002e0c0c7210 */ /* 0x000fe20007d9e002 */
[----:B------:R-:W-:Y:S02]  /*24e0*/  IMAD.IADD R2, R45, 0x1, R3 ;  /* 0x000000012d027824 */ /* 0x000fe400078e0203 */
[----:B------:R-:W-:-:S05]  /*24f0*/  @!P2 IMAD R21, R24, R34, R7 ;  /* 0x000000221815a224 */ /* 0x000fca00078e0207 */
[----:B------:R1:W-:Y:S01]  /*2500*/  @!P2 STG.E.U8 desc[UR36][R8.64], R21 ;  /* 0x000000150800a986 */ /* 0x0003e2000c101124 */
[----:B------:R-:W-:Y:S05]  /*2510*/  @P3 BRA `(.L_x_33) ;  /* 0x00000000000c3947 */ /* 0x000fea0003800000 */
[----:B------:R-:W2:Y:S02]  /*2520*/  LDG.E.U8 R42, desc[UR36][R14.64+0x1] ;  /* 0x000001240e2a7981 */ /* 0x000ea4000c1e1100 */
[----:B--2---:R-:W-:-:S05]  /*2530*/  PRMT R0, R42, 0x8880, RZ ;  /* 0x000088802a007816 */ /* 0x004fca00000000ff */
[----:B------:R-:W-:-:S07]  /*2540*/  IMAD R7, R0, R35, RZ ;  /* 0x0000002300077224 */ /* 0x000fce00078e02ff */
.L_x_33:
[----:B------:R-:W-:Y:S05]  /*2550*/  BSYNC B1 ;  /* 0x0000000000017941 */ /* 0x000fea0003800000 */
.L_x_32:
[C---:B------:R-:W-:Y:S01]  /*2560*/  ISETP.LT.OR P2, PT, R48.reuse, 0x1, !P0 ;  /* 0x000000013000780c */ /* 0x040fe20004741670 */
[----:B------:R-:W-:Y:S01]  /*2570*/  @!P3 IMAD R25, R25, R34, R7 ;  /* 0x000000221919b224 */ /* 0x000fe200078e0207 */
[----:B------:R-:W-:Y:S01]  /*2580*/  BSSY B1, `(.L_x_34) ;  /* 0x000000b000017945 */ /* 0x000fe20003800000 */
[----:B------:R-:W-:Y:S02]  /*2590*/  IADD3.X R13, R5, R47, R2, P4, P5 ;  /* 0x0000002f050d7210 */ /* 0x000fe400027ea402 */
[C---:B------:R-:W-:Y:S01]  /*25a0*/  ISETP.LT.OR P4, PT, R48.reuse, 0x2, !P0 ;  /* 0x000000023000780c */ /* 0x040fe20004781670 */
[----:B------:R2:W-:Y:S01]  /*25b0*/  @!P3 STG.E.U8 desc[UR36][R8.64+0x1], R25 ;  /* 0x000001190800b986 */ /* 0x0005e2000c101124 */
[C---:B------:R-:W-:Y:S02]  /*25c0*/  ISETP.LT.OR P3, PT, R48.reuse, 0x9, !P1 ;  /* 0x000000093000780c */ /* 0x040fe40004f61670 */
[C---:B------:R-:W-:Y:S02]  /*25d0*/  ISETP.LT.OR P1, PT, R48.reuse, 0xa, !P1 ;  /* 0x0000000a3000780c */ /* 0x040fe40004f21670 */
[----:B------:R-:W-:-:S02]  /*25e0*/  ISETP.LT.OR P5, PT, R48, 0x9, !P0 ;  /* 0x000000093000780c */ /* 0x000fc400047a1670 */
[----:B------:R-:W-:Y:S11]  /*25f0*/  @P2 BRA `(.L_x_35) ;  /* 0x00000000000c2947 */ /* 0x000ff60003800000 */
[----:B------:R-:W3:Y:S02]  /*2600*/  LDG.E.U8 R42, desc[UR36][R12.64] ;  /* 0x000000240c2a7981 */ /* 0x000ee4000c1e1100 */
[----:B---3--:R-:W-:-:S05]  /*2610*/  PRMT R0, R42, 0x8880, RZ ;  /* 0x000088802a007816 */ /* 0x008fca00000000ff */
[----:B------:R-:W-:-:S07]  /*2620*/  IMAD R7, R0, R35, RZ ;  /* 0x0000002300077224 */ /* 0x000fce00078e02ff */
.L_x_35:
[----:B------:R-:W-:Y:S05]  /*2630*/  BSYNC B1 ;  /* 0x0000000000017941 */ /* 0x000fea0003800000 */
.L_x_34:
[----:B------:R-:W-:Y:S01]  /*2640*/  @!P2 IMAD R3, R26, R34, R7 ;  /* 0x000000221a03a224 */ /* 0x000fe200078e0207 */
[----:B------:R-:W-:Y:S04]  /*2650*/  BSSY B1, `(.L_x_36) ;  /* 0x0000006000017945 */ /* 0x000fe80003800000 */
[----:B------:R3:W-:Y:S01]  /*2660*/  @!P2 STG.E.U8 desc[UR36][R10.64], R3 ;  /* 0x000000030a00a986 */ /* 0x0007e2000c101124 */
[----:B------:R-:W-:Y:S05]  /*2670*/  @P4 BRA `(.L_x_37) ;  /* 0x00000000000c4947 */ /* 0x000fea0003800000 */
[----:B------:R-:W4:Y:S02]  /*2680*/  LDG.E.U8 R42, desc[UR36][R12.64+0x1] ;  /* 0x000001240c2a7981 */ /* 0x000f24000c1e1100 */
[----:B----4-:R-:W-:-:S05]  /*2690*/  PRMT R0, R42, 0x8880, RZ ;  /* 0x000088802a007816 */ /* 0x010fca00000000ff */
[----:B------:R-:W-:-:S07]  /*26a0*/  IMAD R7, R0, R35, RZ ;  /* 0x0000002300077224 */ /* 0x000fce00078e02ff */
.L_x_37:
[----:B------:R-:W-:Y:S05]  /*26b0*/  BSYNC B1 ;  /* 0x0000000000017941 */ /* 0x000fea0003800000 */
.L_x_36:
[----:B------:R-:W-:Y:S01]  /*26c0*/  @!P4 IMAD R27, R27, R34, R7 ;  /* 0x000000221b1bc224 */ /* 0x000fe200078e0207 */
[----:B------:R-:W-:Y:S04]  /*26d0*/  BSSY B1, `(.L_x_38) ;  /* 0x0000006000017945 */ /* 0x000fe80003800000 */
[----:B------:R4:W-:Y:S01]  /*26e0*/  @!P4 STG.E.U8 desc[UR36][R10.64+0x1], R27 ;  /* 0x0000011b0a00c986 */ /* 0x0009e2000c101124 */
[----:B------:R-:W-:Y:S05]  /*26f0*/  @P3 BRA `(.L_x_39) ;  /* 0x00000000000c3947 */ /* 0x000fea0003800000 */
[----:B------:R-:W5:Y:S02]  /*2700*/  LDG.E.U8 R42, desc[UR36][R14.64+0x8] ;  /* 0x000008240e2a7981 */ /* 0x000f64000c1e1100 */
[----:B-----5:R-:W-:-:S05]  /*2710*/  PRMT R0, R42, 0x8880, RZ ;  /* 0x000088802a007816 */ /* 0x020fca00000000ff */
[----:B------:R-:W-:-:S07]  /*2720*/  IMAD R7, R0, R35, RZ ;  /* 0x0000002300077224 */ /* 0x000fce00078e02ff */
.L_x_39:
[----:B------:R-:W-:Y:S05]  /*2730*/  BSYNC B1 ;  /* 0x0000000000017941 */ /* 0x000fea0003800000 */
.L_x_38:
[----:B---3--:R-:W-:Y:S01]  /*2740*/  @!P3 IMAD R3, R28, R34, R7 ;  /* 0x000000221c03b224 */ /* 0x008fe200078e0207 */
[----:B------:R-:W-:Y:S04]  /*2750*/  BSSY B1, `(.L_x_40) ;  /* 0x0000006000017945 */ /* 0x000fe80003800000 */
[----:B------:R3:W-:Y:S01]  /*2760*/  @!P3 STG.E.U8 desc[UR36][R8.64+0x8], R3 ;  /* 0x000008030800b986 */ /* 0x0007e2000c101124 */
[----:B------:R-:W-:Y:S05]  /*2770*/  @P1 BRA `(.L_x_41) ;  /* 0x00000000000c1947 */ /* 0x000fea0003800000 */
[----:B------:R-:W5:Y:S02]  /*2780*/  LDG.E.U8 R42, desc[UR36][R14.64+0x9] ;  /* 0x000009240e2a7981 */ /* 0x000f64000c1e1100 */
[----:B-----5:R-:W-:-:S05]  /*2790*/  PRMT R0, R42, 0x8880, RZ ;  /* 0x000088802a007816 */ /* 0x020fca00000000ff */
[----:B------:R-:W-:-:S07]  /*27a0*/  IMAD R7, R0, R35, RZ ;  /* 0x0000002300077224 */ /* 0x000fce00078e02ff */
.L_x_41:
[----:B------:R-:W-:Y:S05]  /*27b0*/  BSYNC B1 ;  /* 0x0000000000017941 */ /* 0x000fea0003800000 */
.L_x_40:
[----:B------:R-:W-:Y:S01]  /*27c0*/  @!P1 IMAD R29, R29, R34, R7 ;  /* 0x000000221d1d9224 */ /* 0x000fe200078e0207 */
[----:B------:R-:W-:Y:S04]  /*27d0*/  BSSY B1, `(.L_x_42) ;  /* 0x0000006000017945 */ /* 0x000fe80003800000 */
[----:B------:R0:W-:Y:S01]  /*27e0*/  @!P1 STG.E.U8 desc[UR36][R8.64+0x9], R29 ;  /* 0x0000091d08009986 */ /* 0x0001e2000c101124 */
[----:B------:R-:W-:Y:S05]  /*27f0*/  @P5 BRA `(.L_x_43) ;  /* 0x00000000000c5947 */ /* 0x000fea0003800000 */
[----:B------:R-:W5:Y:S02]  /*2800*/  LDG.E.U8 R42, desc[UR36][R12.64+0x8] ;  /* 0x000008240c2a7981 */ /* 0x000f64000c1e1100 */
[----:B-----5:R-:W-:-:S05]  /*2810*/  PRMT R0, R42, 0x8880, RZ ;  /* 0x000088802a007816 */ /* 0x020fca00000000ff */
[----:B------:R-:W-:-:S07]  /*2820*/  IMAD R7, R0, R35, RZ ;  /* 0x0000002300077224 */ /* 0x000fce00078e02ff */
.L_x_43:
[----:B------:R-:W-:Y:S05]  /*2830*/  BSYNC B1 ;  /* 0x0000000000017941 */ /* 0x000fea0003800000 */
.L_x_42:
[----:B---3--:R-:W-:Y:S01]  /*2840*/  @!P5 IMAD R3, R30, R34, R7 ;  /* 0x000000221e03d224 */ /* 0x008fe200078e0207 */
[----:B------:R-:W-:Y:S01]  /*2850*/  ISETP.LT.OR P0, PT, R48, 0xa, !P0 ;  /* 0x0000000a3000780c */ /* 0x000fe20004701670 */
[----:B------:R-:W-:Y:S03]  /*2860*/  BSSY B1, `(.L_x_44) ;  /* 0x0000006000017945 */ /* 0x000fe60003800000 */
[----:B------:R3:W-:Y:S09]  /*2870*/  @!P5 STG.E.U8 desc[UR36][R10.64+0x8], R3 ;  /* 0x000008030a00d986 */ /* 0x0007f2000c101124 */
[----:B------:R-:W-:Y:S05]  /*2880*/  @P0 BRA `(.L_x_45) ;  /* 0x00000000000c0947 */ /* 0x000fea0003800000 */
[----:B------:R-:W5:Y:S02]  /*2890*/  LDG.E.U8 R42, desc[UR36][R12.64+0x9] ;  /* 0x000009240c2a7981 */ /* 0x000f64000c1e1100 */
[----:B-----5:R-:W-:-:S05]  /*28a0*/  PRMT R0, R42, 0x8880, RZ ;  /* 0x000088802a007816 */ /* 0x020fca00000000ff */
[----:B------:R-:W-:-:S07]  /*28b0*/  IMAD R7, R0, R35, RZ ;  /* 0x0000002300077224 */ /* 0x000fce00078e02ff */
.L_x_45:
[----:B------:R-:W-:Y:S05]  /*28c0*/  BSYNC B1 ;  /* 0x0000000000017941 */ /* 0x000fea0003800000 */
.L_x_44:
[----:B------:R-:W-:Y:S01]  /*28d0*/  IMAD R7, R31, R34, R7 ;  /* 0x000000221f077224 */ /* 0x000fe200078e0207 */
[----:B------:R-:W-:Y:S06]  /*28e0*/  @P0 BRA `(.L_x_46) ;  /* 0x0000000000700947 */ /* 0x000fec0003800000 */
[----:B------:R0:W-:Y:S01]  /*28f0*/  STG.E.U8 desc[UR36][R10.64+0x9], R7 ;  /* 0x000009070a007986 */ /* 0x0001e2000c101124 */
[----:B------:R-:W-:Y:S05]  /*2900*/  BRA `(.L_x_46) ;  /* 0x0000000000687947 */ /* 0x000fea0003800000 */
.L_x_29:
[C---:B------:R-:W-:Y:S02]  /*2910*/  ISETP.GE.AND P1, PT, R44.reuse, 0x1, PT ;  /* 0x000000012c00780c */ /* 0x040fe40003f26270 */
[----:B------:R-:W-:Y:S02]  /*2920*/  ISETP.GE.AND P0, PT, R44, 0x9, PT ;  /* 0x000000092c00780c */ /* 0x000fe40003f06270 */
[C---:B------:R-:W-:Y:S02]  /*2930*/  ISETP.LT.OR P3, PT, R48.reuse, 0x1, !P1 ;  /* 0x000000013000780c */ /* 0x040fe40004f61670 */
[C---:B------:R-:W-:Y:S02]  /*2940*/  ISETP.LT.OR P4, PT, R48.reuse, 0x2, !P1 ;  /* 0x000000023000780c */ /* 0x040fe40004f81670 */
[C---:B------:R-:W-:Y:S02]  /*2950*/  ISETP.LT.OR P2, PT, R48.reuse, 0x1, !P0 ;  /* 0x000000013000780c */ /* 0x040fe40004741670 */
[----:B------:R-:W-:-:S07]  /*2960*/  ISETP.LT.OR P5, PT, R48, 0x9, !P0 ;  /* 0x000000093000780c */ /* 0x000fce00047a1670 */
[-C--:B------:R-:W-:Y:S02]  /*2970*/  @!P3 IMAD R3, R24, R34.reuse, RZ ;  /* 0x000000221803b224 */ /* 0x080fe400078e02ff */
[-C--:B------:R-:W-:Y:S02]  /*2980*/  @!P4 IMAD R25, R25, R34.reuse, RZ ;  /* 0x000000221919c224 */ /* 0x080fe400078e02ff */
[----:B------:R-:W-:Y:S01]  /*2990*/  @!P2 IMAD R5, R26, R34, RZ ;  /* 0x000000221a05a224 */ /* 0x000fe200078e02ff */
[----:B------:R0:W-:Y:S01]  /*29a0*/  @!P3 STG.E.U8 desc[UR36][R8.64], R3 ;  /* 0x000000030800b986 */ /* 0x0001e2000c101124 */
[C---:B------:R-:W-:Y:S02]  /*29b0*/  ISETP.LT.OR P3, PT, R48.reuse, 0x9, !P1 ;  /* 0x000000093000780c */ /* 0x040fe40004f61670 */
[C---:B------:R-:W-:Y:S01]  /*29c0*/  ISETP.LT.OR P1, PT, R48.reuse, 0xa, !P1 ;  /* 0x0000000a3000780c */ /* 0x040fe20004f21670 */
[----:B------:R1:W-:Y:S01]  /*29d0*/  @!P4 STG.E.U8 desc[UR36][R8.64+0x1], R25 ;  /* 0x000001190800c986 */ /* 0x0003e2000c101124 */
[----:B------:R-:W-:-:S02]  /*29e0*/  ISETP.LT.OR P4, PT, R48, 0x2, !P0 ;  /* 0x000000023000780c */ /* 0x000fc40004781670 */
[----:B------:R-:W-:Y:S01]  /*29f0*/  ISETP.LT.OR P0, PT, R48, 0xa, !P0 ;  /* 0x0000000a3000780c */ /* 0x000fe20004701670 */
[----:B------:R1:W-:Y:S01]  /*2a00*/  @!P2 STG.E.U8 desc[UR36][R10.64], R5 ;  /* 0x000000050a00a986 */ /* 0x0003e2000c101124 */
[----:B0-----:R-:W-:-:S05]  /*2a10*/  @!P5 IMAD R3, R30, R34, RZ ;  /* 0x000000221e03d224 */ /* 0x001fca00078e02ff */
[-C--:B------:R-:W-:Y:S02]  /*2a20*/  @!P3 IMAD R7, R28, R34.reuse, RZ ;  /* 0x000000221c07b224 */ /* 0x080fe400078e02ff */
[-C--:B------:R-:W-:Y:S02]  /*2a30*/  @!P1 IMAD R29, R29, R34.reuse, RZ ;  /* 0x000000221d1d9224 */ /* 0x080fe400078e02ff */
[-C--:B------:R-:W-:Y:S02]  /*2a40*/  @!P4 IMAD R27, R27, R34.reuse, RZ ;  /* 0x000000221b1bc224 */ /* 0x080fe400078e02ff */
[----:B------:R-:W-:-:S03]  /*2a50*/  @!P0 IMAD R31, R31, R34, RZ ;  /* 0x000000221f1f8224 */ /* 0x000fc600078e02ff */
[----:B------:R1:W-:Y:S04]  /*2a60*/  @!P4 STG.E.U8 desc[UR36][R10.64+0x1], R27 ;  /* 0x0000011b0a00c986 */ /* 0x0003e8000c101124 */
[----:B------:R1:W-:Y:S04]  /*2a70*/  @!P3 STG.E.U8 desc[UR36][R8.64+0x8], R7 ;  /* 0x000008070800b986 */ /* 0x0003e8000c101124 */
[----:B------:R1:W-:Y:S04]  /*2a80*/  @!P1 STG.E.U8 desc[UR36][R8.64+0x9], R29 ;  /* 0x0000091d08009986 */ /* 0x0003e8000c101124 */
[----:B------:R1:W-:Y:S04]  /*2a90*/  @!P5 STG.E.U8 desc[UR36][R10.64+0x8], R3 ;  /* 0x000008030a00d986 */ /* 0x0003e8000c101124 */
[----:B------:R1:W-:Y:S02]  /*2aa0*/  @!P0 STG.E.U8 desc[UR36][R10.64+0x9], R31 ;  /* 0x0000091f0a008986 */ /* 0x0003e4000c101124 */
.L_x_46:
[----:B------:R-:W-:Y:S05]  /*2ab0*/  BSYNC B0 ;  /* 0x0000000000007941 */ /* 0x000fea0003800000 */
.L_x_28:
[----:B------:R-:W-:Y:S01]  /*2ac0*/  IADD3 R16, P0, R16, UR38, RZ ;  /* 0x0000002610107c10 */ /* 0x000fe2000ff1e0ff */
[----:B------:R-:W-:Y:S01]  /*2ad0*/  ULDC.64 UR4, c[0x0][0x650] ;  /* 0x0001940000047ab9 */ /* 0x000fe20000000a00 */
[----:B------:R-:W-:Y:S01]  /*2ae0*/  PRMT R0, RZ, 0x7610, R0 ;  /* 0x00007610ff007816 */ /* 0x000fe20000000000 */
[----:B------:R-:W-:Y:S01]  /*2af0*/  IMAD.MOV.U32 R44, RZ, RZ, -0x1 ;  /* 0xffffffffff2c7424 */ /* 0x000fe200078e00ff */
[----:B------:R-:W-:Y:S01]  /*2b00*/  IADD3.X R17, R17, UR41, RZ, P0, !PT ;  /* 0x0000002911117c10 */ /* 0x000fe200087fe4ff */
[----:B------:R-:W-:Y:S01]  /*2b10*/  IMAD.MOV.U32 R45, RZ, RZ, -0x1 ;  /* 0xffffffffff2d7424 */ /* 0x000fe200078e00ff */
[----:B------:R-:W-:-:S04]  /*2b20*/  ISETP.GE.U32.AND P0, PT, R16, UR4, PT ;  /* 0x0000000410007c0c */ /* 0x000fc8000bf06070 */
[----:B------:R-:W-:-:S13]  /*2b30*/  ISETP.GE.U32.AND.EX P0, PT, R17, UR5, PT, P0 ;  /* 0x0000000511007c0c */ /* 0x000fda000bf06100 */
[----:B------:R-:W-:Y:S05]  /*2b40*/  @P0 BRA `(.L_x_47) ;  /* 0x0000000400500947 */ /* 0x000fea0003800000 */
[----:B012---:R-:W0:Y:S01]  /*2b50*/  LDC.64 R8, c[0x0][0x628] ;  /* 0x00018a00ff087b82 */ /* 0x007e220000000a00 */
[----:B------:R-:W1:Y:S01]  /*2b60*/  S2R R14, SR_CTAID.X ;  /* 0x00000000000e7919 */ /* 0x000e620000002500 */
[----:B------:R-:W-:Y:S02]  /*2b70*/  IMAD.MOV.U32 R6, RZ, RZ, R16 ;  /* 0x000000ffff067224 */ /* 0x000fe400078e0010 */
[----:B------:R-:W-:Y:S01]  /*2b80*/  IMAD.MOV.U32 R7, RZ, RZ, R17 ;  /* 0x000000ffff077224 */ /* 0x000fe200078e0011 */
[----:B------:R-:W2:Y:S03]  /*2b90*/  S2R R15, SR_CTAID.Y ;  /* 0x00000000000f7919 */ /* 0x000ea60000002600 */
[----:B------:R-:W1:Y:S08]  /*2ba0*/  LDC R0, c[0x0][0x630] ;  /* 0x00018c00ff007b82 */ /* 0x000e700000000800 */
[----:B------:R-:W1:Y:S01]  /*2bb0*/  LDC.64 R12, c[0x0][0x620] ;  /* 0x00018800ff0c7b82 */ /* 0x000e620000000a00 */
[----:B0-----:R-:W-:-:S04]  /*2bc0*/  ISETP.NE.U32.AND P0, PT, R8, RZ, PT ;  /* 0x000000ff0800720c */ /* 0x001fc80003f05070 */
[----:B------:R-:W-:-:S13]  /*2bd0*/  ISETP.NE.AND.EX P0, PT, R9, RZ, PT, P0 ;  /* 0x000000ff0900720c */ /* 0x000fda0003f05300 */
[----:B-12---:R-:W-:Y:S05]  /*2be0*/  @!P0 BRA `(.L_x_48) ;  /* 0x0000000000288947 */ /* 0x006fea0003800000 */
[----:B---3--:R-:W0:Y:S02]  /*2bf0*/  LDC R3, c[0x0][0x634] ;  /* 0x00018d00ff037b82 */ /* 0x008e240000000800 */
[----:B0-----:R-:W-:-:S05]  /*2c00*/  IADD3 R7, P0, R16, R3, RZ ;  /* 0x0000000310077210 */ /* 0x001fca0007f1e0ff */
[----:B----4-:R-:W-:-:S04]  /*2c10*/  IMAD.X R11, RZ, RZ, R17, P0 ;  /* 0x000000ffff0b7224 */ /* 0x010fc800000e0611 */
[----:B------:R-:W-:-:S04]  /*2c20*/  IMAD.WIDE.U32 R2, R11, R8, RZ ;  /* 0x000000080b027225 */ /* 0x000fc800078e00ff */
[----:B------:R-:W-:-:S04]  /*2c30*/  IMAD.WIDE.U32 R4, P0, R7, R9, R2 ;  /* 0x0000000907047225 */ /* 0x000fc80007800002 */
[----:B------:R-:W-:-:S04]  /*2c40*/  IMAD.WIDE.U32 R2, R7, R8, RZ ;  /* 0x0000000807027225 */ /* 0x000fc800078e00ff */
[----:B------:R-:W-:Y:S01]  /*2c50*/  IMAD.X R7, RZ, RZ, RZ, P0 ;  /* 0x000000ffff077224 */ /* 0x000fe200000e06ff */
[----:B------:R-:W-:Y:S01]  /*2c60*/  IADD3 RZ, P0, R3, R4, RZ ;  /* 0x0000000403ff7210 */ /* 0x000fe20007f1e0ff */
[----:B------:R-:W-:-:S04]  /*2c70*/  IMAD.MOV.U32 R6, RZ, RZ, R5 ;  /* 0x000000ffff067224 */ /* 0x000fc800078e0005 */
[----:B------:R-:W-:-:S08]  /*2c80*/  IMAD.WIDE.U32.X R6, R11, R9, R6, P0 ;  /* 0x000000090b067225 */ /* 0x000fd000000e0406 */
.L_x_48:
[-CC-:B------:R-:W-:Y:S01]  /*2c90*/  SHF.R.U64 R45, R6, R0.reuse, R7.reuse ;  /* 0x00000000062d7219 */ /* 0x180fe20000001207 */
[----:B------:R-:W0:Y:S01]  /*2ca0*/  LDC.64 R24, c[0x0][0x640] ;  /* 0x00019000ff187b82 */ /* 0x000e220000000a00 */
[----:B------:R-:W-:Y:S01]  /*2cb0*/  SHF.R.U32.HI R0, RZ, R0, R7 ;  /* 0x00000000ff007219 */ /* 0x000fe20000011607 */
[----:B------:R-:W-:Y:S01]  /*2cc0*/  ULDC UR4, c[0x0][0x150] ;  /* 0x0000540000047ab9 */ /* 0x000fe20000000800 */
[----:B------:R-:W-:Y:S02]  /*2cd0*/  IADD3 R5, P0, RZ, -R45, RZ ;  /* 0x8000002dff057210 */ /* 0x000fe40007f1e0ff */
[----:B------:R-:W-:-:S03]  /*2ce0*/  I2FP.F32.U32 R6, R14 ;  /* 0x0000000e00067245 */ /* 0x000fc60000201000 */
[----:B------:R-:W1:Y:S01]  /*2cf0*/  LDC R4, c[0x0][0x618] ;  /* 0x00018600ff047b82 */ /* 0x000e620000000800 */
[----:B---3--:R-:W-:Y:S02]  /*2d00*/  IMAD.X R3, RZ, RZ, ~R0, P0 ;  /* 0x000000ffff037224 */ /* 0x008fe400000e0e00 */
[----:B------:R-:W-:Y:S01]  /*2d10*/  FMUL R6, R6, UR4 ;  /* 0x0000000406067c20 */ /* 0x000fe20008400000 */
[----:B------:R-:W-:Y:S01]  /*2d20*/  ULDC UR4, c[0x0][0x154] ;  /* 0x0000550000047ab9 */ /* 0x000fe20000000800 */
[-C--:B------:R-:W-:Y:S02]  /*2d30*/  IMAD R0, R3, R12.reuse, RZ ;  /* 0x0000000c03007224 */ /* 0x080fe400078e02ff */
[C---:B------:R-:W-:Y:S01]  /*2d40*/  IMAD.WIDE.U32 R2, R5.reuse, R12, R16 ;  /* 0x0000000c05027225 */ /* 0x040fe200078e0010 */
[----:B----4-:R-:W2:Y:S01]  /*2d50*/  LDC R10, c[0x0][0x608] ;  /* 0x00018200ff0a7b82 */ /* 0x010ea20000000800 */
[----:B------:R-:W3:Y:S02]  /*2d60*/  F2I.U32.TRUNC.NTZ R6, R6 ;  /* 0x0000000600067305 */ /* 0x000ee4000020f000 */
[----:B------:R-:W-:Y:S01]  /*2d70*/  IMAD R5, R5, R13, R0 ;  /* 0x0000000d05057224 */ /* 0x000fe200078e0200 */
[----:B------:R-:W-:-:S03]  /*2d80*/  I2FP.F32.U32 R0, R15 ;  /* 0x0000000f00007245 */ /* 0x000fc60000201000 */
[----:B------:R-:W-:Y:S01]  /*2d90*/  IMAD.IADD R3, R3, 0x1, R5 ;  /* 0x0000000103037824 */ /* 0x000fe200078e0205 */
[----:B------:R-:W4:Y:S01]  /*2da0*/  LDC R9, c[0x0][0x658] ;  /* 0x00019600ff097b82 */ /* 0x000f220000000800 */
[----:B0-----:R-:W-:-:S04]  /*2db0*/  ISETP.NE.U32.AND P0, PT, R24, RZ, PT ;  /* 0x000000ff1800720c */ /* 0x001fc80003f05070 */
[----:B------:R-:W-:-:S03]  /*2dc0*/  ISETP.NE.AND.EX P0, PT, R25, RZ, PT, P0 ;  /* 0x000000ff1900720c */ /* 0x000fc60003f05300 */
[----:B------:R-:W0:Y:S01]  /*2dd0*/  LDC R7, c[0x0][0x144] ;  /* 0x00005100ff077b82 */ /* 0x000e220000000800 */
[-CC-:B-1----:R-:W-:Y:S01]  /*2de0*/  SHF.R.U64 R8, R2, R4.reuse, R3.reuse ;  /* 0x0000000402087219 */ /* 0x182fe20000001203 */
[----:B---3--:R-:W-:Y:S01]  /*2df0*/  IMAD.MOV R6, RZ, RZ, -R6 ;  /* 0x000000ffff067224 */ /* 0x008fe200078e0a06 */
[----:B------:R-:W-:Y:S01]  /*2e00*/  SHF.R.U32.HI R3, RZ, R4, R3 ;  /* 0x00000004ff037219 */ /* 0x000fe20000011603 */
[----:B------:R-:W-:-:S04]  /*2e10*/  FMUL R4, R0, UR4 ;  /* 0x0000000400047c20 */ /* 0x000fc80008400000 */
[----:B------:R-:W1:Y:S01]  /*2e20*/  LDC R20, c[0x0][0x148] ;  /* 0x00005200ff147b82 */ /* 0x000e620000000800 */
[----:B------:R3:W0:Y:S01]  /*2e30*/  F2I.U32.TRUNC.NTZ R12, R4 ;  /* 0x00000004000c7305 */ /* 0x000622000020f000 */
[-CC-:B--2---:R-:W-:Y:S02]  /*2e40*/  SHF.R.U64 R11, R8, R10.reuse, R3.reuse ;  /* 0x0000000a080b7219 */ /* 0x184fe40000001203 */
[----:B------:R-:W-:-:S04]  /*2e50*/  SHF.R.U32.HI R0, RZ, R10, R3 ;  /* 0x0000000aff007219 */ /* 0x000fc80000011603 */
[----:B------:R-:W2:Y:S01]  /*2e60*/  LDC R13, c[0x0][0x600] ;  /* 0x00018000ff0d7b82 */ /* 0x000ea20000000800 */
[-CC-:B----4-:R-:W-:Y:S02]  /*2e70*/  SHF.R.U64 R10, R11, R9.reuse, R0.reuse ;  /* 0x000000090b0a7219 */ /* 0x190fe40000001200 */
[----:B------:R-:W-:-:S03]  /*2e80*/  SHF.R.U32.HI R3, RZ, R9, R0 ;  /* 0x00000009ff037219 */ /* 0x000fc60000011600 */
[----:B------:R-:W-:Y:S02]  /*2e90*/  IMAD.MOV.U32 R2, RZ, RZ, R10 ;  /* 0x000000ffff027224 */ /* 0x000fe400078e000a */
[----:B------:R-:W4:Y:S01]  /*2ea0*/  LDC R21, c[0x0][0x648] ;  /* 0x00019200ff157b82 */ /* 0x000f220000000800 */
[----:B0-----:R-:W-:-:S07]  /*2eb0*/  IMAD R14, R7, R6, R14 ;  /* 0x00000006070e7224 */ /* 0x001fce00078e020e */
[----:B------:R-:W0:Y:S08]  /*2ec0*/  LDC R26, c[0x0][0x638] ;  /* 0x00018e00ff1a7b82 */ /* 0x000e300000000800 */
[----:B------:R-:W0:Y:S01]  /*2ed0*/  LDC R27, c[0x0][0x610] ;  /* 0x00018400ff1b7b82 */ /* 0x000e220000000800 */
[----:B-123--:R-:W-:Y:S05]  /*2ee0*/  @!P0 BRA `(.L_x_49) ;  /* 0x0000000000288947 */ /* 0x00efea0003800000 */
[----:B------:R-:W1:Y:S02]  /*2ef0*/  LDC R7, c[0x0][0x64c] ;  /* 0x00019300ff077b82 */ /* 0x000e640000000800 */
[----:B-1----:R-:W-:-:S05]  /*2f00*/  IADD3 R7, P0, R10, R7, RZ ;  /* 0x000000070a077210 */ /* 0x002fca0007f1e0ff */
        /* <DEDUP_REMOVED lines=8> */
.L_x_49:
[----:B------:R-:W-:Y:S01]  /*2f90*/  ISETP.NE.AND P0, PT, R19, 0x1, PT ;  /* 0x000000011300780c */ /* 0x000fe20003f05270 */
[----:B------:R-:W-:Y:S01]  /*2fa0*/  VIADD R5, R13, 0xffffffff ;  /* 0xffffffff0d057836 */ /* 0x000fe20000000000 */
[----:B----4-:R-:W-:Y:S01]  /*2fb0*/  SHF.R.U64 R2, R2, R21, R3 ;  /* 0x0000001502027219 */ /* 0x010fe20000001203 */
[----:B------:R-:W-:Y:S01]  /*2fc0*/  IMAD.MOV R12, RZ, RZ, -R12 ;  /* 0x000000ffff0c7224 */ /* 0x000fe200078e0a0c */
[----:B------:R-:W-:Y:S02]  /*2fd0*/  LOP3.LUT R0, R11, R40, RZ, 0xc0, !PT ;  /* 0x000000280b007212 */ /* 0x000fe400078ec0ff */
[----:B------:R-:W-:Y:S01]  /*2fe0*/  LOP3.LUT R5, R8, R5, RZ, 0xc0, !PT ;  /* 0x0000000508057212 */ /* 0x000fe200078ec0ff */
[----:B------:R-:W-:Y:S02]  /*2ff0*/  IMAD.MOV R3, RZ, RZ, -R2 ;  /* 0x000000ffff037224 */ /* 0x000fe400078e0a02 */
[----:B------:R-:W-:Y:S02]  /*3000*/  IMAD R43, R37, R2, R0 ;  /* 0x00000002252b7224 */ /* 0x000fe400078e0200 */
[----:B0-----:R-:W-:-:S02]  /*3010*/  IMAD R0, R3, R26, R10 ;  /* 0x0000001a03007224 */ /* 0x001fc400078e020a */
[----:B------:R-:W-:Y:S02]  /*3020*/  @P0 IMAD R14, R20, R12, R15 ;  /* 0x0000000c140e0224 */ /* 0x000fe400078e020f */
[----:B------:R-:W-:Y:S02]  /*3030*/  IMAD R2, R0, R13, R5 ;  /* 0x0000000d00027224 */ /* 0x000fe400078e0205 */
[----:B------:R-:W-:Y:S02]  /*3040*/  IMAD R43, R43, R27, R14 ;  /* 0x0000001b2b2b7224 */ /* 0x000fe400078e020e */
[----:B------:R-:W-:-:S03]  /*3050*/  IMAD.MOV.U32 R3, RZ, RZ, 0x1 ;  /* 0x00000001ff037424 */ /* 0x000fc600078e00ff */
[----:B------:R-:W-:Y:S02]  /*3060*/  SEL R44, R2, R43, !P0 ;  /* 0x0000002b022c7207 */ /* 0x000fe40004000000 */
[----:B------:R-:W-:Y:S02]  /*3070*/  PRMT R0, R3, 0x7610, R0 ;  /* 0x0000761003007816 */ /* 0x000fe40000000000 */
[----:B------:R-:W-:-:S07]  /*3080*/  SEL R43, R43, R2, !P0 ;  /* 0x000000022b2b7207 */ /* 0x000fce0004000000 */
.L_x_47:
[----:B------:R-:W-:-:S13]  /*3090*/  LOP3.LUT P0, RZ, R0, 0xff, RZ, 0xc0, !PT ;  /* 0x000000ff00ff7812 */ /* 0x000fda000780c0ff */
[----:B------:R-:W-:Y:S05]  /*30a0*/  @P0 BRA `(.L_x_50) ;  /* 0xffffffe000480947 */ /* 0x000fea000383ffff */
[----:B------:R-:W-:Y:S05]  /*30b0*/  EXIT ;  /* 0x000000000000794d */ /* 0x000fea0003800000 */
.L_x_3:
        /* <DEDUP_REMOVED lines=26> */
.L_x_52:
        /* <DEDUP_REMOVED lines=14> */
[----:B------:R-:W-:Y:S02]  /*3340*/  IMAD R5, R7, R23, R10 ;  /* 0x0000001707057224 */ /* 0x000fe400078e020a */
[----:B------:R-:W-:Y:S02]  /*3350*/  IMAD.MOV.U32 R10, RZ, RZ, 0x1 ;  /* 0x00000001ff0a7424 */ /* 0x000fe400078e00ff */
[----:B------:R-:W-:Y:S01]  /*3360*/  IMAD.IADD R5, R9, 0x1, R5 ;  /* 0x0000000109057824 */ /* 0x000fe200078e0205 */
[----:B------:R-:W4:Y:S04]  /*3370*/  LDC R20, c[0x0][0x608] ;  /* 0x00018200ff147b82 */ /* 0x000f280000000800 */
[----:B0-----:R-:W-:-:S02]  /*3380*/  SHF.R.U64 R12, R8, R24, R5 ;  /* 0x00000018080c7219 */ /* 0x001fc40000001205 */
        /* <DEDUP_REMOVED lines=8> */
[----:B--2---:R-:W-:Y:S01]  /*3410*/  IMAD R24, R13, R7, R4 ;  /* 0x000000070d187224 */ /* 0x004fe200078e0204 */
[----:B------:R2:W3:Y:S06]  /*3420*/  F2I.U32.TRUNC.NTZ R21, R8 ;  /* 0x0000000800157305 */ /* 0x0004ec000020f000 */
[----:B------:R-:W1:Y:S01]  /*3430*/  LDC R22, c[0x0][0x600] ;  /* 0x00018000ff167b82 */ /* 0x000e620000000800 */
[-CC-:B----4-:R-:W-:Y:S02]  /*3440*/  SHF.R.U64 R15, R12, R20.reuse, R5.reuse ;  /* 0x000000140c0f7219 */ /* 0x190fe40000001205 */
[----:B------:R-:W-:Y:S01]  /*3450*/  SHF.R.U32.HI R4, RZ, R20, R5 ;  /* 0x00000014ff047219 */ /* 0x000fe20000011605 */
[----:B------:R-:W-:-:S04]  /*3460*/  IMAD.MOV.U32 R20, RZ, RZ, -0x1 ;  /* 0xffffffffff147424 */ /* 0x000fc800078e00ff */
[----:B------:R-:W4:Y:S01]  /*3470*/  LDC R28, c[0x0][0x648] ;  /* 0x00019200ff1c7b82 */ /* 0x000f220000000800 */
[-C--:B0-----:R-:W-:Y:S02]  /*3480*/  SHF.L.U32 R7, R20, R25.reuse, RZ ;  /* 0x0000001914077219 */ /* 0x081fe400000006ff */
[-CC-:B------:R-:W-:Y:S02]  /*3490*/  SHF.R.U64 R20, R15, R25.reuse, R4.reuse ;  /* 0x000000190f147219 */ /* 0x180fe40000001204 */
[-C--:B------:R-:W-:Y:S02]  /*34a0*/  SHF.R.U32.HI R5, RZ, R25.reuse, R4 ;  /* 0x00000019ff057219 */ /* 0x080fe40000011604 */
[----:B------:R-:W-:Y:S01]  /*34b0*/  SHF.L.U32 R25, R10, R25, RZ ;  /* 0x000000190a197219 */ /* 0x000fe200000006ff */
[----:B------:R-:W0:Y:S01]  /*34c0*/  LDC R29, c[0x0][0x638] ;  /* 0x00018e00ff1d7b82 */ /* 0x000e220000000800 */
[----:B------:R-:W-:Y:S01]  /*34d0*/  LOP3.LUT R30, RZ, R7, RZ, 0x33, !PT ;  /* 0x00000007ff1e7212 */ /* 0x000fe200078e33ff */
[----:B------:R-:W-:-:S06]  /*34e0*/  IMAD.MOV.U32 R4, RZ, RZ, R20 ;  /* 0x000000ffff047224 */ /* 0x000fcc00078e0014 */
[----:B------:R-:W0:Y:S01]  /*34f0*/  LDC R31, c[0x0][0x610] ;  /* 0x00018400ff1f7b82 */ /* 0x000e220000000800 */
[----:B--23--:R-:W-:Y:S05]  /*3500*/  @!P0 BRA `(.L_x_53) ;  /* 0x0000000000288947 */ /* 0x00cfea0003800000 */
[----:B------:R-:W2:Y:S02]  /*3510*/  LDC R7, c[0x0][0x64c] ;  /* 0x00019300ff077b82 */ /* 0x000ea40000000800 */
[----:B--2---:R-:W-:-:S05]  /*3520*/  IADD3 R7, P0, R20, R7, RZ ;  /* 0x0000000714077210 */ /* 0x004fca0007f1e0ff */
        /* <DEDUP_REMOVED lines=8> */
.L_x_53:
[----:B------:R-:W-:Y:S01]  /*35b0*/  ISETP.NE.AND P0, PT, R19, 0x1, PT ;  /* 0x000000011300780c */ /* 0x000fe20003f05270 */
[----:B-1----:R-:W-:Y:S01]  /*35c0*/  VIADD R9, R22, 0xffffffff ;  /* 0xffffffff16097836 */ /* 0x002fe20000000000 */
[----:B----4-:R-:W-:Y:S01]  /*35d0*/  SHF.R.U64 R5, R4, R28, R5 ;  /* 0x0000001c04057219 */ /* 0x010fe20000001205 */
[----:B------:R-:W-:Y:S01]  /*35e0*/  IMAD.MOV R21, RZ, RZ, -R21 ;  /* 0x000000ffff157224 */ /* 0x000fe200078e0a15 */
[----:B------:R-:W-:Y:S01]  /*35f0*/  LOP3.LUT R4, R15, R30, RZ, 0xc0, !PT ;  /* 0x0000001e0f047212 */ /* 0x000fe200078ec0ff */
[----:B------:R-:W-:Y:S02]  /*3600*/  IMAD.MOV.U32 R8, RZ, RZ, 0x1 ;  /* 0x00000001ff087424 */ /* 0x000fe400078e00ff */
[----:B------:R-:W-:Y:S02]  /*3610*/  IMAD.MOV R7, RZ, RZ, -R5 ;  /* 0x000000ffff077224 */ /* 0x000fe400078e0a05 */
[----:B------:R-:W-:Y:S01]  /*3620*/  IMAD R13, R25, R5, R4 ;  /* 0x00000005190d7224 */ /* 0x000fe200078e0204 */
[----:B------:R-:W-:Y:S01]  /*3630*/  LOP3.LUT R5, R12, R9, RZ, 0xc0, !PT ;  /* 0x000000090c057212 */ /* 0x000fe200078ec0ff */
[----:B0-----:R-:W-:-:S02]  /*3640*/  IMAD R4, R7, R29, R20 ;  /* 0x0000001d07047224 */ /* 0x001fc400078e0214 */
[----:B------:R-:W-:Y:S02]  /*3650*/  @P0 IMAD R24, R23, R21, R6 ;  /* 0x0000001517180224 */ /* 0x000fe400078e0206 */
[----:B------:R-:W-:Y:S02]  /*3660*/  IMAD R4, R4, R22, R5 ;  /* 0x0000001604047224 */ /* 0x000fe400078e0205 */
[----:B------:R-:W-:Y:S02]  /*3670*/  IMAD R13, R13, R31, R24 ;  /* 0x0000001f0d0d7224 */ /* 0x000fe400078e0218 */
[----:B------:R-:W-:-:S03]  /*3680*/  IMAD.MOV.U32 R7, RZ, RZ, R14 ;  /* 0x000000ffff077224 */ /* 0x000fc600078e000e */
[----:B------:R-:W-:Y:S02]  /*3690*/  SEL R20, R4, R13, !P0 ;  /* 0x0000000d04147207 */ /* 0x000fe40004000000 */
[----:B------:R-:W-:-:S07]  /*36a0*/  SEL R13, R13, R4, !P0 ;  /* 0x000000040d0d7207 */ /* 0x000fce0004000000 */
.L_x_51:
[----:B------:R-:W-:-:S08]  /*36b0*/  NOP ;  /* 0x0000000000007918 */ /* 0x000fd00000000000 */
[----:B------:R-:W0:-:S00]  /*36c0*/  USETMAXREG.DEALLOC.CTAPOOL 0x28 ;  /* 0x00000028000079c8 */ /* 0x000e0000080e0500 */
[----:B0-----:R-:W-:-:S13]  /*36d0*/  ISETP.NE.AND P0, PT, R0, RZ, PT ;  /* 0x000000ff0000720c */ /* 0x001fda0003f05270 */
[----:B------:R-:W-:Y:S05]  /*36e0*/  @P0 EXIT ;  /* 0x000000000000094d */ /* 0x000fea0003800000 */
[----:B------:R-:W-:Y:S01]  /*36f0*/  LOP3.LUT P0, RZ, R8, 0xff, RZ, 0xc0, !PT ;  /* 0x000000ff08ff7812 */ /* 0x000fe2000780c0ff */
[----:B------:R-:W-:Y:S02]  /*3700*/  IMAD.MOV.U32 R0, RZ, RZ, 0x1 ;  /* 0x00000001ff007424 */ /* 0x000fe400078e00ff */
[----:B------:R-:W-:-:S10]  /*3710*/  IMAD.MOV.U32 R11, RZ, RZ, RZ ;  /* 0x000000ffff0b7224 */ /* 0x000fd400078e00ff */
[----:B------:R-:W-:Y:S05]  /*3720*/  @!P0 BRA `(.L_x_54) ;  /* 0x0000000c004c8947 */ /* 0x000fea0003800000 */
[----:B------:R-:W0:Y:S01]  /*3730*/  LDC R0, c[0x0][0x28c] ;  /* 0x0000a300ff007b82 */ /* 0x000e220000000800 */
[----:B------:R-:W-:Y:S01]  /*3740*/  LOP3.LUT P0, RZ, R2, 0x1f, RZ, 0xc0, !PT ;  /* 0x0000001f02ff7812 */ /* 0x000fe2000780c0ff */
[----:B------:R-:W-:Y:S01]  /*3750*/  ULDC UR5, c[0x0][0x658] ;  /* 0x0001960000057ab9 */ /* 0x000fe20000000800 */
[----:B------:R-:W-:Y:S01]  /*3760*/  UMOV UR6, 0xffffffff ;  /* 0xffffffff00067882 */ /* 0x000fe20000000000 */
[----:B------:R-:W-:Y:S01]  /*3770*/  BSSY B0, `(.L_x_54) ;  /* 0x00000ce000007945 */ /* 0x000fe20003800000 */
[----:B------:R-:W-:Y:S01]  /*3780*/  USHF.L.U32 UR6, UR6, UR5, URZ ;  /* 0x0000000506067299 */ /* 0x000fe2000800063f */
[C---:B------:R-:W-:Y:S01]  /*3790*/  ISETP.NE.AND P2, PT, R3.reuse, RZ, PT ;  /* 0x000000ff0300720c */ /* 0x040fe20003f45270 */
[----:B------:R-:W-:Y:S01]  /*37a0*/  IMAD.MOV.U32 R12, RZ, RZ, 0x1 ;  /* 0x00000001ff0c7424 */ /* 0x000fe200078e00ff */
[----:B------:R-:W-:Y:S01]  /*37b0*/  ISETP.NE.OR P0, PT, R3, RZ, !P0 ;  /* 0x000000ff0300720c */ /* 0x000fe20004705670 */
[----:B------:R-:W-:Y:S01]  /*37c0*/  IMAD.MOV.U32 R11, RZ, RZ, RZ ;  /* 0x000000ffff0b7224 */ /* 0x000fe200078e00ff */
[----:B------:R-:W-:Y:S01]  /*37d0*/  LOP3.LUT R10, R18, 0x2, RZ, 0xfc, !PT ;  /* 0x00000002120a7812 */ /* 0x000fe200078efcff */
[----:B------:R-:W-:Y:S01]  /*37e0*/  ULDC UR4, c[0x0][0x600] ;  /* 0x0001800000047ab9 */ /* 0x000fe20000000800 */
[----:B------:R-:W-:Y:S01]  /*37f0*/  UMOV UR7, 0x1 ;  /* 0x0000000100077882 */ /* 0x000fe20000000000 */
[----:B------:R-:W-:-:S02]  /*3800*/  UIADD3 UR4, UR4, -0x1, URZ ;  /* 0xffffffff04047890 */ /* 0x000fc4000fffe03f */
[----:B------:R-:W-:Y:S02]  /*3810*/  USHF.L.U32 UR5, UR7, UR5, URZ ;  /* 0x0000000507057299 */ /* 0x000fe4000800063f */
[----:B------:R-:W-:Y:S01]  /*3820*/  ULOP3.LUT UR13, URZ, UR6, URZ, 0x33, !UPT ;  /* 0x000000063f0d7292 */ /* 0x000fe2000f8e333f */
[----:B------:R-:W-:Y:S01]  /*3830*/  ULDC.64 UR22, c[0x0][0x198] ;  /* 0x0000660000167ab9 */ /* 0x000fe20000000a00 */
[----:B0-----:R-:W-:-:S05]  /*3840*/  VIADD R0, R0, 0xff ;  /* 0x000000ff00007836 */ /* 0x001fca0000000000 */
[----:B------:R-:W-:-:S04]  /*3850*/  SHF.R.S32.HI R5, RZ, 0x1f, R0 ;  /* 0x0000001fff057819 */ /* 0x000fc80000011400 */
[----:B------:R-:W-:Y:S01]  /*3860*/  LEA.HI R5, R5, R0, RZ, 0x8 ;  /* 0x0000000005057211 */ /* 0x000fe200078f40ff */
[----:B------:R-:W-:-:S03]  /*3870*/  IMAD.MOV.U32 R0, RZ, RZ, 0x1 ;  /* 0x00000001ff007424 */ /* 0x000fc600078e00ff */
[----:B------:R-:W-:-:S05]  /*3880*/  SHF.R.S32.HI R8, RZ, 0x8, R5 ;  /* 0x00000008ff087819 */ /* 0x000fca0000011405 */
[----:B------:R-:W-:-:S07]  /*3890*/  VIADD R9, R8, 0x1 ;  /* 0x0000000108097836 */ /* 0x000fce0000000000 */
.L_x_66:
[----:B------:R-:W-:-:S03]  /*38a0*/  UMOV UR6, 0xffffffff ;  /* 0xffffffff00067882 */ /* 0x000fc60000000000 */
[----:B------:R-:W-:Y:S05]  /*38b0*/  BRA.DIV UR6, `(.L_x_55) ;  /* 0x0000001206187947 */ /* 0x000fea000b800000 */
[----:B------:R-:W-:-:S13]  /*38c0*/  ELECT P6, URZ, PT ;  /* 0x00000000003f782f */ /* 0x000fda00038c0000 */
.L_x_79:
[----:B------:R-:W0:Y:S01]  /*38d0*/  LDC R2, c[0x0][0x28c] ;  /* 0x0000a300ff027b82 */ /* 0x000e220000000800 */
[----:B------:R-:W-:Y:S01]  /*38e0*/  BSSY B1, `(.L_x_56) ;  /* 0x0000043000017945 */ /* 0x000fe20003800000 */
[----:B0-----:R-:W-:-:S13]  /*38f0*/  ISETP.LT.OR P6, PT, R2, 0x1, !P6 ;  /* 0x000000010200780c */ /* 0x001fda00077c1670 */
[----:B------:R-:W-:Y:S05]  /*3900*/  @P6 BRA `(.L_x_57) ;  /* 0x0000000400006947 */ /* 0x000fea0003800000 */
[----:B------:R-:W-:Y:S02]  /*3910*/  IMAD.SHL.U32 R13, R13, 0x80, RZ ;  /* 0x000000800d0d7824 */ /* 0x000fe400078e00ff */
[----:B------:R-:W-:Y:S02]  /*3920*/  IMAD.SHL.U32 R20, R20, 0x10, RZ ;  /* 0x0000001014147824 */ /* 0x000fe400078e00ff */
[----:B------:R-:W-:Y:S02]  /*3930*/  IMAD.MOV.U32 R21, RZ, RZ, RZ ;  /* 0x000000ffff157224 */ /* 0x000fe400078e00ff */
[----:B------:R-:W-:Y:S02]  /*3940*/  IMAD.MOV.U32 R2, RZ, RZ, R9 ;  /* 0x000000ffff027224 */ /* 0x000fe400078e0009 */
[----:B------:R-:W-:Y:S02]  /*3950*/  IMAD.MOV.U32 R3, RZ, RZ, R0 ;  /* 0x000000ffff037224 */ /* 0x000fe400078e0000 */
[----:B------:R-:W-:-:S07]  /*3960*/  IMAD.MOV.U32 R4, RZ, RZ, R11 ;  /* 0x000000ffff047224 */ /* 0x000fce00078e000b */
.L_x_61:
[----:B------:R-:W0:Y:S01]  /*3970*/  S2R R6, SR_CgaCtaId ;  /* 0x0000000000067919 */ /* 0x000e220000008800 */
[----:B------:R-:W-:-:S04]  /*3980*/  MOV R5, 0x400 ;  /* 0x0000040000057802 */ /* 0x000fc80000000f00 */
[----:B0-----:R-:W-:Y:S02]  /*3990*/  LEA R15, R6, R5, 0x18 ;  /* 0x00000005060f7211 */ /* 0x001fe400078ec0ff */
[----:B------:R-:W-:Y:S01]  /*39a0*/  SHF.L.U32 R5, R3, 0x1f, RZ ;  /* 0x0000001f03057819 */ /* 0x000fe200000006ff */
[----:B------:R-:W0:Y:S02]  /*39b0*/  @!P2 LDC R6, c[0x0][0x500] ;  /* 0x00014000ff06ab82 */ /* 0x000e240000000800 */
[----:B------:R-:W-:-:S04]  /*39c0*/  IMAD R14, R4, 0x8, R15 ;  /* 0x00000008040e7824 */ /* 0x000fc800078e020f */
[----:B------:R-:W1:Y:S02]  /*39d0*/  SYNCS.PHASECHK.TRANS64.TRYWAIT P1, [R14+URZ+0x30], R5 ;  /* 0x000030050e0075a7 */ /* 0x000e64000802017f */
[----:B-1----:R-:W-:Y:S05]  /*39e0*/  @!P1 BRA `(.L_x_58) ;  /* 0x0000000c00ec9947 */ /* 0x002fea0003800000 */
.L_x_80:
[----:B-1----:R-:W-:Y:S01]  /*39f0*/  PRMT R5, R10, 0x9910, RZ ;  /* 0x000099100a057816 */ /* 0x002fe200000000ff */
[----:B0-----:R0:W-:Y:S03]  /*3a00*/  @!P2 SYNCS.ARRIVE.TRANS64 RZ, [R14+URZ], R6 ;  /* 0x000000060effa9a7 */ /* 0x0011e6000800003f */
[----:B------:R-:W-:-:S13]  /*3a10*/  ISETP.NE.AND P1, PT, R5, 0x2, PT ;  /* 0x000000020500780c */ /* 0x000fda0003f25270 */
[----:B0-----:R-:W-:Y:S05]  /*3a20*/  @P1 BRA `(.L_x_59) ;  /* 0x0000000000041947 */ /* 0x001fea0003800000 */
[----:B------:R-:W-:Y:S01]  /*3a30*/  BPT.TRAP 0x1 ;  /* 0x000000040000795c */ /* 0x000fe20000300000 */
.L_x_59:
[----:B------:R-:W-:Y:S05]  /*3a40*/  @P0 BRA `(.L_x_60) ;  /* 0x0000000000040947 */ /* 0x000fea0003800000 */
[----:B------:R-:W-:Y:S01]  /*3a50*/  BPT.TRAP 0x1 ;  /* 0x000000040000795c */ /* 0x000fe20000300000 */
.L_x_60:
[C-C-:B------:R-:W-:Y:S01]  /*3a60*/  IMAD R5, R4.reuse, 0x8000, R15.reuse ;  /* 0x0000800004057824 */ /* 0x140fe200078e020f */
[----:B------:R-:W-:Y:S01]  /*3a70*/  R2UR UR34, R21 ;  /* 0x00000000152272ca */ /* 0x000fe200000e0000 */
[----:B------:R-:W-:Y:S01]  /*3a80*/  IMAD R15, R4, 0x1000, R15 ;  /* 0x00001000040f7824 */ /* 0x000fe200078e020f */
[----:B------:R-:W-:Y:S01]  /*3a90*/  R2UR UR33, R14 ;  /* 0x000000000e2172ca */ /* 0x000fe200000e0000 */
[----:B------:R-:W-:Y:S01]  /*3aa0*/  VIADD R2, R2, 0xffffffff ;  /* 0xffffffff02027836 */ /* 0x000fe20000000000 */
[----:B------:R-:W-:Y:S01]  /*3ab0*/  R2UR UR24, R5 ;  /* 0x00000000051872ca */ /* 0x000fe200000e0000 */
[----:B------:R-:W-:Y:S01]  /*3ac0*/  UIADD3 UR6, UP0, UR22, 0xf0, URZ ;  /* 0x000000f016067890 */ /* 0x000fe2000ff1e03f */
[----:B------:R-:W-:Y:S01]  /*3ad0*/  R2UR UR8, R15 ;  /* 0x000000000f0872ca */ /* 0x000fe200000e0000 */
[----:B------:R-:W-:Y:S01]  /*3ae0*/  UIADD3 UR30, UP1, UR22, 0x1f0, URZ ;  /* 0x000001f0161e7890 */ /* 0x000fe2000ff3e03f */
[----:B------:R-:W-:Y:S01]  /*3af0*/  R2UR UR36, R7 ;  /* 0x00000000072472ca */ /* 0x000fe200000e0000 */
[----:B------:R-:W-:Y:S01]  /*3b00*/  UIADD3.X UR7, URZ, UR23, URZ, UP0, !UPT ;  /* 0x000000173f077290 */ /* 0x000fe200087fe43f */
[----:B------:R-:W-:Y:S01]  /*3b10*/  R2UR UR35, R13 ;  /* 0x000000000d2372ca */ /* 0x000fe200000e0000 */
[----:B------:R-:W-:Y:S01]  /*3b20*/  UIADD3.X UR31, URZ, UR23, URZ, UP1, !UPT ;  /* 0x000000173f1f7290 */ /* 0x000fe20008ffe43f */
[----:B------:R-:W-:Y:S01]  /*3b30*/  R2UR UR19, R20 ;  /* 0x00000000141372ca */ /* 0x000fe200000e0000 */
[----:B------:R-:W-:Y:S01]  /*3b40*/  UIADD3 UR26, UR34, 0x80, URZ ;  /* 0x00000080221a7890 */ /* 0x000fe2000fffe03f */
[----:B------:R-:W-:Y:S01]  /*3b50*/  ISETP.GT.AND P3, PT, R2, 0x1, PT ;  /* 0x000000010200780c */ /* 0x000fe20003f64270 */
[----:B------:R-:W-:Y:S01]  /*3b60*/  VIADD R4, R4, 0x1 ;  /* 0x0000000104047836 */ /* 0x000fe20000000000 */
[----:B------:R-:W-:Y:S01]  /*3b70*/  UMOV UR14, 0x0 ;  /* 0x00000000000e7882 */ /* 0x000fe20000000000 */
[----:B------:R-:W-:Y:S01]  /*3b80*/  UIADD3 UR32, UR24, 0x180, URZ ;  /* 0x0000018018207890 */ /* 0x000fe2000fffe03f */
[----:B------:R-:W-:Y:S01]  /*3b90*/  VIADD R21, R21, 0x100 ;  /* 0x0000010015157836 */ /* 0x000fe20000000000 */
[----:B------:R-:W-:Y:S01]  /*3ba0*/  UIADD3 UR24, UR24, 0x4180, URZ ;  /* 0x0000418018187890 */ /* 0x000fe2000fffe03f */
[----:B------:R-:W-:Y:S01]  /*3bb0*/  ISETP.NE.AND P1, PT, R4, 0x6, PT ;  /* 0x000000060400780c */ /* 0x000fe20003f25270 */
[----:B------:R-:W-:-:S02]  /*3bc0*/  UIADD3 UR16, UR8, 0x30180, URZ ;  /* 0x0003018008107890 */ /* 0x000fc4000fffe03f */
[----:B------:R-:W-:Y:S01]  /*3bd0*/  UIADD3 UR8, UR8, 0x30980, URZ ;  /* 0x0003098008087890 */ /* 0x000fe2000fffe03f */
[----:B------:R-:W-:Y:S01]  /*3be0*/  SEL R6, RZ, 0x1, P1 ;  /* 0x00000001ff067807 */ /* 0x000fe20000800000 */
[----:B------:R-:W-:Y:S01]  /*3bf0*/  UMOV UR15, 0x10000000 ;  /* 0x10000000000f7882 */ /* 0x000fe20000000000 */
[----:B------:R-:W-:Y:S01]  /*3c00*/  UMOV UR25, UR33 ;  /* 0x0000002100197c82 */ /* 0x000fe20008000000 */
[----:B------:R-:W-:Y:S01]  /*3c10*/  UMOV UR28, UR36 ;  /* 0x00000024001c7c82 */ /* 0x000fe20008000000 */
[----:B------:R-:W-:Y:S01]  /*3c20*/  UMOV UR27, UR35 ;  /* 0x00000023001b7c82 */ /* 0x000fe20008000000 */
[----:B------:R-:W-:Y:S01]  /*3c30*/  UMOV UR17, UR33 ;  /* 0x0000002100117c82 */ /* 0x000fe20008000000 */
[----:B------:R-:W-:Y:S01]  /*3c40*/  UMOV UR18, UR34 ;  /* 0x0000002200127c82 */ /* 0x000fe20008000000 */
[----:B------:R-:W-:Y:S01]  /*3c50*/  UMOV UR20, UR36 ;  /* 0x0000002400147c82 */ /* 0x000fe20008000000 */
[----:B------:R0:W-:Y:S01]  /*3c60*/  UTMALDG.3D [UR32], [UR6], desc[UR14] ;  /* 0x00000e20060075b4 */ /* 0x0001e20008011000 */
[----:B------:R-:W-:Y:S01]  /*3c70*/  UMOV UR9, UR33 ;  /* 0x0000002100097c82 */ /* 0x000fe20008000000 */
[----:B------:R-:W-:Y:S01]  /*3c80*/  UMOV UR11, UR19 ;  /* 0x00000013000b7c82 */ /* 0x000fe20008000000 */
[----:B------:R-:W-:Y:S01]  /*3c90*/  UMOV UR12, UR36 ;  /* 0x00000024000c7c82 */ /* 0x000fe20008000000 */
[----:B------:R-:W-:Y:S01]  /*3ca0*/  UMOV UR10, UR26 ;  /* 0x0000001a000a7c82 */ /* 0x000fe20008000000 */
[----:B------:R-:W-:-:S02]  /*3cb0*/  LOP3.LUT R3, R3, R6, RZ, 0x3c, !PT ;  /* 0x0000000603037212 */ /* 0x000fc400078e3cff */
[----:B------:R-:W-:Y:S01]  /*3cc0*/  SEL R4, R4, RZ, P1 ;  /* 0x000000ff04047207 */ /* 0x000fe20000800000 */
[----:B------:R0:W-:Y:S01]  /*3cd0*/  UTMALDG.3D [UR24], [UR6], desc[UR14] ;  /* 0x00000e18060075b4 */ /* 0x0001e20008011000 */
[----:B------:R0:W-:Y:S01]  /*3ce0*/  UTMALDG.3D [UR16], [UR30], desc[UR14] ;  /* 0x00000e101e0075b4 */ /* 0x0001e20008011000 */
[----:B------:R0:W-:Y:S02]  /*3cf0*/  UTMALDG.3D [UR8], [UR30], desc[UR14] ;  /* 0x00000e081e0075b4 */ /* 0x0001e40008011000 */
[----:B0-----:R-:W-:Y:S05]  /*3d00*/  @P3 BRA `(.L_x_61) ;  /* 0xfffffffc00183947 */ /* 0x001fea000383ffff */
.L_x_57:
[----:B------:R-:W-:Y:S05]  /*3d10*/  BSYNC B1 ;  /* 0x0000000000017941 */ /* 0x000fea0003800000 */
.L_x_56:
[----:B------:R-:W-:Y:S01]  /*3d20*/  LOP3.LUT P3, RZ, R12, 0xff, RZ, 0xc0, !PT ;  /* 0x000000ff0cff7812 */ /* 0x000fe2000786c0ff */
[----:B------:R-:W-:Y:S01]  /*3d30*/  IMAD.IADD R4, R8, 0x1, R11 ;  /* 0x0000000108047824 */ /* 0x000fe200078e020b */
[----:B------:R-:W-:Y:S01]  /*3d40*/  IADD3 R16, P4, R16, UR38, RZ ;  /* 0x0000002610107c10 */ /* 0x000fe2000ff9e0ff */
[----:B------:R-:W-:Y:S01]  /*3d50*/  ULDC.64 UR6, c[0x0][0x650] ;  /* 0x0001940000067ab9 */ /* 0x000fe20000000a00 */
[----:B------:R-:W-:Y:S01]  /*3d60*/  BSSY B1, `(.L_x_62) ;  /* 0x000006c000017945 */ /* 0x000fe20003800000 */
[----:B------:R-:W-:Y:S01]  /*3d70*/  IMAD.MOV.U32 R13, RZ, RZ, -0x1 ;  /* 0xffffffffff0d7424 */ /* 0x000fe200078e00ff */
[----:B------:R-:W-:Y:S01]  /*3d80*/  ISETP.GT.U32.AND P1, PT, R4, 0x5, PT ;  /* 0x000000050400780c */ /* 0x000fe20003f24070 */
[----:B------:R-:W-:Y:S01]  /*3d90*/  IMAD.MOV.U32 R20, RZ, RZ, -0x1 ;  /* 0xffffffffff147424 */ /* 0x000fe200078e00ff */
[----:B------:R-:W-:Y:S01]  /*3da0*/  IADD3.X R17, R17, UR41, RZ, P4, !PT ;  /* 0x0000002911117c10 */ /* 0x000fe2000a7fe4ff */
[----:B------:R-:W-:Y:S01]  /*3db0*/  IMAD.MOV.U32 R7, RZ, RZ, -0x1 ;  /* 0xffffffffff077424 */ /* 0x000fe200078e00ff */
[----:B------:R-:W-:-:S02]  /*3dc0*/  ISETP.LT.U32.AND P1, PT, R8, 0x6, P1 ;  /* 0x000000060800780c */ /* 0x000fc40000f21070 */
[----:B------:R-:W-:Y:S01]  /*3dd0*/  PRMT R12, RZ, 0x7610, R12 ;  /* 0x00007610ff0c7816 */ /* 0x000fe2000000000c */
[----:B------:R-:W0:Y:S01]  /*3de0*/  @P3 S2R R3, SR_CgaCtaId ;  /* 0x0000000000033919 */ /* 0x000e220000008800 */
[----:B------:R-:W-:-:S04]  /*3df0*/  @P3 MOV R2, 0x400 ;  /* 0x0000040000023802 */ /* 0x000fc80000000f00 */
[----:B0-----:R-:W-:Y:S01]  /*3e00*/  @P3 LEA R5, R3, R2, 0x18 ;  /* 0x0000000203053211 */ /* 0x001fe200078ec0ff */
[----:B------:R-:W-:-:S03]  /*3e10*/  IMAD.WIDE.U32 R2, R4, -0x55555555, RZ ;  /* 0xaaaaaaab04027825 */ /* 0x000fc600078e00ff */
[----:B------:R0:W-:Y:S01]  /*3e20*/  @P3 SYNCS.ARRIVE.TRANS64.A1T0 RZ, [R5+URZ+0x78], RZ ;  /* 0x000078ff05ff39a7 */ /* 0x0001e2000810003f */
[----:B------:R-:W-:Y:S02]  /*3e30*/  ISETP.GE.U32.AND P3, PT, R8, 0x6, PT ;  /* 0x000000060800780c */ /* 0x000fe40003f66070 */
[----:B------:R-:W-:Y:S02]  /*3e40*/  PRMT R2, RZ, 0x7610, R2 ;  /* 0x00007610ff027816 */ /* 0x000fe40000000002 */
[----:B0-----:R-:W-:Y:S02]  /*3e50*/  SHF.R.U32.HI R5, RZ, 0x2, R3 ;  /* 0x00000002ff057819 */ /* 0x001fe40000011603 */
[----:B------:R-:W-:Y:S02]  /*3e60*/  SEL R3, RZ, 0x1, !P1 ;  /* 0x00000001ff037807 */ /* 0x000fe40004800000 */
[----:B------:R-:W-:Y:S01]  /*3e70*/  ISETP.GE.U32.AND P1, PT, R16, UR6, PT ;  /* 0x0000000610007c0c */ /* 0x000fe2000bf26070 */
[----:B------:R-:W-:Y:S01]  /*3e80*/  IMAD R11, R5, -0x6, R4 ;  /* 0xfffffffa050b7824 */ /* 0x000fe200078e0204 */
[----:B------:R-:W-:-:S02]  /*3e90*/  LOP3.LUT R0, R0, R3, RZ, 0x3c, !PT ;  /* 0x0000000300007212 */ /* 0x000fc400078e3cff */
[----:B------:R-:W-:Y:S02]  /*3ea0*/  ISETP.GE.U32.AND.EX P1, PT, R17, UR7, PT, P1 ;  /* 0x0000000711007c0c */ /* 0x000fe4000bf26110 */
[----:B------:R-:W-:-:S11]  /*3eb0*/  @P3 LOP3.LUT R0, R0, 0x1, R5, 0x78, !PT ;  /* 0x0000000100003812 */ /* 0x000fd600078e7805 */
[----:B------:R-:W-:Y:S05]  /*3ec0*/  @P1 BRA `(.L_x_63) ;  /* 0x0000000400541947 */ /* 0x000fea0003800000 */
[----:B------:R-:W-:Y:S01]  /*3ed0*/  ULDC.64 UR6, c[0x0][0x628] ;  /* 0x00018a0000067ab9 */ /* 0x000fe20000000a00 */
[----:B------:R-:W0:Y:S01]  /*3ee0*/  S2R R14, SR_CTAID.X ;  /* 0x00000000000e7919 */ /* 0x000e220000002500 */
[----:B------:R-:W-:Y:S01]  /*3ef0*/  ISETP.NE.U32.AND P1, PT, RZ, UR6, PT ;  /* 0x00000006ff007c0c */ /* 0x000fe2000bf25070 */
[----:B------:R-:W-:Y:S01]  /*3f00*/  ULDC UR9, c[0x0][0x630] ;  /* 0x00018c0000097ab9 */ /* 0x000fe20000000800 */
[----:B------:R-:W-:Y:S01]  /*3f10*/  IMAD.MOV.U32 R2, RZ, RZ, R16 ;  /* 0x000000ffff027224 */ /* 0x000fe200078e0010 */
[----:B------:R-:W1:Y:S01]  /*3f20*/  S2R R13, SR_CTAID.Y ;  /* 0x00000000000d7919 */ /* 0x000e620000002600 */
[----:B------:R-:W-:Y:S01]  /*3f30*/  ISETP.NE.AND.EX P1, PT, RZ, UR7, PT, P1 ;  /* 0x00000007ff007c0c */ /* 0x000fe2000bf25310 */
[----:B------:R-:W-:-:S12]  /*3f40*/  IMAD.MOV.U32 R3, RZ, RZ, R17 ;  /* 0x000000ffff037224 */ /* 0x000fd800078e0011 */
[----:B------:R-:W-:Y:S05]  /*3f50*/  @!P1 BRA `(.L_x_64) ;  /* 0x0000000000289947 */ /* 0x000fea0003800000 */
[----:B------:R-:W-:Y:S02]  /*3f60*/  ULDC UR8, c[0x0][0x634] ;  /* 0x00018d0000087ab9 */ /* 0x000fe40000000800 */
[----:B------:R-:W-:-:S05]  /*3f70*/  IADD3 R7, P1, R16, UR8, RZ ;  /* 0x0000000810077c10 */ /* 0x000fca000ff3e0ff */
[----:B------:R-:W-:-:S04]  /*3f80*/  IMAD.X R15, RZ, RZ, R17, P1 ;  /* 0x000000ffff0f7224 */ /* 0x000fc800008e0611 */
[----:B------:R-:W-:-:S04]  /*3f90*/  IMAD.WIDE.U32 R4, R15, UR6, RZ ;  /* 0x000000060f047c25 */ /* 0x000fc8000f8e00ff */
[----:B------:R-:W-:-:S04]  /*3fa0*/  IMAD.WIDE.U32 R4, P1, R7, UR7, R4 ;  /* 0x0000000707047c25 */ /* 0x000fc8000f820004 */
[----:B------:R-:W-:-:S04]  /*3fb0*/  IMAD.WIDE.U32 R6, R7, UR6, RZ ;  /* 0x0000000607067c25 */ /* 0x000fc8000f8e00ff */
[----:B------:R-:W-:Y:S01]  /*3fc0*/  IMAD.X R3, RZ, RZ, RZ, P1 ;  /* 0x000000ffff037224 */ /* 0x000fe200008e06ff */
[----:B------:R-:W-:Y:S01]  /*3fd0*/  IADD3 RZ, P1, R7, R4, RZ ;  /* 0x0000000407ff7210 */ /* 0x000fe20007f3e0ff */
[----:B------:R-:W-:-:S04]  /*3fe0*/  IMAD.MOV.U32 R2, RZ, RZ, R5 ;  /* 0x000000ffff027224 */ /* 0x000fc800078e0005 */
[----:B------:R-:W-:-:S08]  /*3ff0*/  IMAD.WIDE.U32.X R2, R15, UR7, R2, P1 ;  /* 0x000000070f027c25 */ /* 0x000fd000088e0402 */
.L_x_64:
[--C-:B------:R-:W-:Y:S01]  /*4000*/  SHF.R.U64 R6, R2, UR9, R3.reuse ;  /* 0x0000000902067c19 */ /* 0x100fe20008001203 */
[----:B------:R-:W-:Y:S01]  /*4010*/  ULDC.64 UR6, c[0x0][0x620] ;  /* 0x0001880000067ab9 */ /* 0x000fe20000000a00 */
[----:B------:R-:W-:Y:S01]  /*4020*/  SHF.R.U32.HI R2, RZ, UR9, R3 ;  /* 0x00000009ff027c19 */ /* 0x000fe20008011603 */
[----:B------:R-:W2:Y:S01]  /*4030*/  LDC R25, c[0x0][0x144] ;  /* 0x00005100ff197b82 */ /* 0x000ea20000000800 */
[----:B------:R-:W-:Y:S01]  /*4040*/  IADD3 R5, P1, RZ, -R6, RZ ;  /* 0x80000006ff057210 */ /* 0x000fe20007f3e0ff */
[----:B------:R-:W-:Y:S01]  /*4050*/  ULDC.64 UR10, c[0x0][0x640] ;  /* 0x00019000000a7ab9 */ /* 0x000fe20000000a00 */
[----:B0-----:R-:W-:Y:S01]  /*4060*/  I2FP.F32.U32 R7, R14 ;  /* 0x0000000e00077245 */ /* 0x001fe20000201000 */
[----:B------:R-:W-:Y:S02]  /*4070*/  ULDC UR8, c[0x0][0x608] ;  /* 0x0001820000087ab9 */ /* 0x000fe40000000800 */
[----:B------:R-:W-:Y:S01]  /*4080*/  IMAD.X R2, RZ, RZ, ~R2, P1 ;  /* 0x000000ffff027224 */ /* 0x000fe200008e0e02 */
[----:B------:R-:W-:Y:S01]  /*4090*/  ISETP.NE.U32.AND P1, PT, RZ, UR10, PT ;  /* 0x0000000aff007c0c */ /* 0x000fe2000bf25070 */
[----:B------:R-:W0:Y:S02]  /*40a0*/  LDC R20, c[0x0][0x148] ;  /* 0x00005200ff147b82 */ /* 0x000e240000000800 */
[----:B------:R-:W-:Y:S01]  /*40b0*/  IMAD R4, R2, UR6, RZ ;  /* 0x0000000602047c24 */ /* 0x000fe2000f8e02ff */
[----:B------:R-:W-:Y:S01]  /*40c0*/  ISETP.NE.AND.EX P1, PT, RZ, UR11, PT, P1 ;  /* 0x0000000bff007c0c */ /* 0x000fe2000bf25310 */
[----:B------:R-:W-:Y:S01]  /*40d0*/  IMAD.WIDE.U32 R2, R5, UR6, R16 ;  /* 0x0000000605027c25 */ /* 0x000fe2000f8e0010 */
[----:B------:R-:W-:-:S03]  /*40e0*/  ULDC UR6, c[0x0][0x150] ;  /* 0x0000540000067ab9 */ /* 0x000fc60000000800 */
[----:B------:R-:W-:Y:S02]  /*40f0*/  IMAD R5, R5, UR7, R4 ;  /* 0x0000000705057c24 */ /* 0x000fe4000f8e0204 */
[----:B------:R-:W-:Y:S01]  /*4100*/  FMUL R4, R7, UR6 ;  /* 0x0000000607047c20 */ /* 0x000fe20008400000 */
[----:B------:R-:W-:Y:S01]  /*4110*/  ULDC UR6, c[0x0][0x618] ;  /* 0x0001860000067ab9 */ /* 0x000fe20000000800 */
[----:B------:R-:W-:Y:S01]  /*4120*/  ULDC UR7, c[0x0][0x154] ;  /* 0x0000550000077ab9 */ /* 0x000fe20000000800 */
[----:B------:R-:W-:-:S03]  /*4130*/  IMAD.IADD R3, R3, 0x1, R5 ;  /* 0x0000000103037824 */ /* 0x000fc600078e0205 */
[----:B------:R-:W3:Y:S02]  /*4140*/  F2I.U32.TRUNC.NTZ R4, R4 ;  /* 0x0000000400047305 */ /* 0x000ee4000020f000 */
[----:B------:R-:W-:Y:S02]  /*4150*/  SHF.R.U64 R7, R2, UR6, R3 ;  /* 0x0000000602077c19 */ /* 0x000fe40008001203 */
[----:B-1----:R-:W-:-:S05]  /*4160*/  I2FP.F32.U32 R2, R13 ;  /* 0x0000000d00027245 */ /* 0x002fca0000201000 */
[----:B------:R-:W-:Y:S01]  /*4170*/  FMUL R22, R2, UR7 ;  /* 0x0000000702167c20 */ /* 0x000fe20008400000 */
[----:B------:R-:W-:Y:S01]  /*4180*/  SHF.R.U32.HI R2, RZ, UR6, R3 ;  /* 0x00000006ff027c19 */ /* 0x000fe20008011603 */
[----:B------:R-:W-:-:S03]  /*4190*/  ULDC UR6, c[0x0][0x658] ;  /* 0x0001960000067ab9 */ /* 0x000fc60000000800 */
[--C-:B------:R-:W-:Y:S01]  /*41a0*/  SHF.R.U64 R21, R7, UR8, R2.reuse ;  /* 0x0000000807157c19 */ /* 0x100fe20008001202 */
[----:B------:R-:W1:Y:S01]  /*41b0*/  F2I.U32.TRUNC.NTZ R22, R22 ;  /* 0x0000001600167305 */ /* 0x000e62000020f000 */
[----:B------:R-:W-:Y:S01]  /*41c0*/  SHF.R.U32.HI R2, RZ, UR8, R2 ;  /* 0x00000008ff027c19 */ /* 0x000fe20008011602 */
[----:B---3--:R-:W-:-:S03]  /*41d0*/  IMAD.MOV R4, RZ, RZ, -R4 ;  /* 0x000000ffff047224 */ /* 0x008fc600078e0a04 */
[----:B------:R-:W-:Y:S01]  /*41e0*/  SHF.R.U64 R15, R21, UR6, R2 ;  /* 0x00000006150f7c19 */ /* 0x000fe20008001202 */
[----:B--2---:R-:W-:Y:S01]  /*41f0*/  IMAD R14, R25, R4, R14 ;  /* 0x00000004190e7224 */ /* 0x004fe200078e020e */
[----:B------:R-:W-:-:S03]  /*4200*/  SHF.R.U32.HI R23, RZ, UR6, R2 ;  /* 0x00000006ff177c19 */ /* 0x000fc60008011602 */
[----:B------:R-:W-:Y:S02]  /*4210*/  IMAD.MOV.U32 R2, RZ, RZ, R15 ;  /* 0x000000ffff027224 */ /* 0x000fe400078e000f */
[----:B------:R-:W-:Y:S01]  /*4220*/  IMAD.MOV.U32 R3, RZ, RZ, R23 ;  /* 0x000000ffff037224 */ /* 0x000fe200078e0017 */
[----:B-1----:R-:W-:Y:S06]  /*4230*/  @!P1 BRA `(.L_x_65) ;  /* 0x0000000000289947 */ /* 0x002fec0003800000 */
[----:B------:R-:W-:Y:S02]  /*4240*/  ULDC UR6, c[0x0][0x64c] ;  /* 0x0001930000067ab9 */ /* 0x000fe40000000800 */
[----:B------:R-:W-:-:S05]  /*4250*/  IADD3 R3, P1, R15, UR6, RZ ;  /* 0x000000060f037c10 */ /* 0x000fca000ff3e0ff */
[----:B------:R-:W-:-:S04]  /*4260*/  IMAD.X R23, RZ, RZ, R23, P1 ;  /* 0x000000ffff177224 */ /* 0x000fc800008e0617 */
[----:B------:R-:W-:-:S04]  /*4270*/  IMAD.WIDE.U32 R4, R23, UR10, RZ ;  /* 0x0000000a17047c25 */ /* 0x000fc8000f8e00ff */
[----:B------:R-:W-:-:S04]  /*4280*/  IMAD.WIDE.U32 R4, P1, R3, UR11, R4 ;  /* 0x0000000b03047c25 */ /* 0x000fc8000f820004 */
[----:B------:R-:W-:-:S04]  /*4290*/  IMAD.WIDE.U32 R2, R3, UR10, RZ ;  /* 0x0000000a03027c25 */ /* 0x000fc8000f8e00ff */
[----:B------:R-:W-:Y:S01]  /*42a0*/  IMAD.MOV.U32 R2, RZ, RZ, R5 ;  /* 0x000000ffff027224 */ /* 0x000fe200078e0005 */
[----:B------:R-:W-:Y:S01]  /*42b0*/  IADD3 RZ, P3, R3, R4, RZ ;  /* 0x0000000403ff7210 */ /* 0x000fe20007f7e0ff */
[----:B------:R-:W-:-:S04]  /*42c0*/  IMAD.X R3, RZ, RZ, RZ, P1 ;  /* 0x000000ffff037224 */ /* 0x000fc800008e06ff */
[----:B------:R-:W-:-:S08]  /*42d0*/  IMAD.WIDE.U32.X R2, R23, UR11, R2, P3 ;  /* 0x0000000b17027c25 */ /* 0x000fd000098e0402 */
.L_x_65:
[----:B------:R-:W-:Y:S01]  /*42e0*/  ISETP.NE.AND P1, PT, R19, 0x1, PT ;  /* 0x000000011300780c */ /* 0x000fe20003f25270 */
[----:B------:R-:W-:Y:S01]  /*42f0*/  ULDC UR6, c[0x0][0x648] ;  /* 0x0001920000067ab9 */ /* 0x000fe20000000800 */
[----:B------:R-:W-:Y:S01]  /*4300*/  LOP3.LUT R21, R21, UR13, RZ, 0xc0, !PT ;  /* 0x0000000d15157c12 */ /* 0x000fe2000f8ec0ff */
[----:B------:R-:W-:Y:S01]  /*4310*/  IMAD.MOV R22, RZ, RZ, -R22 ;  /* 0x000000ffff167224 */ /* 0x000fe200078e0a16 */
[----:B------:R-:W-:Y:S01]  /*4320*/  SHF.R.U64 R2, R2, UR6, R3 ;  /* 0x0000000602027c19 */ /* 0x000fe20008001203 */
[----:B------:R-:W-:Y:S01]  /*4330*/  ULDC UR6, c[0x0][0x638] ;  /* 0x00018e0000067ab9 */ /* 0x000fe20000000800 */
[----:B------:R-:W-:Y:S01]  /*4340*/  ULDC UR7, c[0x0][0x610] ;  /* 0x0001840000077ab9 */ /* 0x000fe20000000800 */
[----:B------:R-:W-:Y:S02]  /*4350*/  IMAD.MOV.U32 R3, RZ, RZ, 0x1 ;  /* 0x00000001ff037424 */ /* 0x000fe400078e00ff */
[----:B------:R-:W-:Y:S02]  /*4360*/  IMAD.MOV R4, RZ, RZ, -R2 ;  /* 0x000000ffff047224 */ /* 0x000fe400078e0a02 */
[----:B------:R-:W-:Y:S01]  /*4370*/  IMAD R21, R2, UR5, R21 ;  /* 0x0000000502157c24 */ /* 0x000fe2000f8e0215 */
[----:B------:R-:W-:Y:S01]  /*4380*/  LOP3.LUT R2, R7, UR4, RZ, 0xc0, !PT ;  /* 0x0000000407027c12 */ /* 0x000fe2000f8ec0ff */
[----:B0-----:R-:W-:-:S02]  /*4390*/  @P1 IMAD R14, R20, R22, R13 ;  /* 0x00000016140e1224 */ /* 0x001fc400078e020d */
[----:B------:R-:W-:Y:S01]  /*43a0*/  IMAD R15, R4, UR6, R15 ;  /* 0x00000006040f7c24 */ /* 0x000fe2000f8e020f */
[----:B------:R-:W-:Y:S01]  /*43b0*/  ULDC UR6, c[0x0][0x600] ;  /* 0x0001800000067ab9 */ /* 0x000fe20000000800 */
[----:B------:R-:W-:Y:S02]  /*43c0*/  IMAD R14, R21, UR7, R14 ;  /* 0x00000007150e7c24 */ /* 0x000fe4000f8e020e */
[--C-:B------:R-:W-:Y:S01]  /*43d0*/  IMAD R15, R15, UR6, R2.reuse ;  /* 0x000000060f0f7c24 */ /* 0x100fe2000f8e0202 */
[----:B------:R-:W-:Y:S01]  /*43e0*/  PRMT R2, R3, 0x7610, R2 ;  /* 0x0000761003027816 */ /* 0x000fe20000000002 */
[----:B------:R-:W-:-:S03]  /*43f0*/  IMAD.MOV.U32 R7, RZ, RZ, R6 ;  /* 0x000000ffff077224 */ /* 0x000fc600078e0006 */
[----:B------:R-:W-:Y:S02]  /*4400*/  SEL R20, R15, R14, !P1 ;  /* 0x0000000e0f147207 */ /* 0x000fe40004800000 */
[----:B------:R-:W-:-:S07]  /*4410*/  SEL R13, R14, R15, !P1 ;  /* 0x0000000f0e0d7207 */ /* 0x000fce0004800000 */
.L_x_63:
[----:B------:R-:W-:Y:S05]  /*4420*/  BSYNC B1 ;  /* 0x0000000000017941 */ /* 0x000fea0003800000 */
.L_x_62:
[----:B------:R-:W-:-:S13]  /*4430*/  LOP3.LUT P1, RZ, R2, 0xff, RZ, 0xc0, !PT ;  /* 0x000000ff02ff7812 */ /* 0x000fda000782c0ff */
[----:B------:R-:W-:Y:S05]  /*4440*/  @P1 BRA `(.L_x_66) ;  /* 0xfffffff400141947 */ /* 0x000fea000383ffff */
[----:B------:R-:W-:Y:S05]  /*4450*/  BSYNC B0 ;  /* 0x0000000000007941 */ /* 0x000fea0003800000 */
.L_x_54:
[----:B------:R-:W-:-:S03]  /*4460*/  UMOV UR6, 0xffffffff ;  /* 0xffffffff00067882 */ /* 0x000fc60000000000 */
[----:B------:R-:W-:Y:S05]  /*4470*/  BRA.DIV UR6, `(.L_x_67) ;  /* 0x00000006065c7947 */ /* 0x000fea000b800000 */
[----:B------:R-:W-:-:S13]  /*4480*/  ELECT P6, URZ, PT ;  /* 0x00000000003f782f */ /* 0x000fda00038c0000 */
.L_x_83:
[----:B------:R-:W-:Y:S04]  /*4490*/  BSSY B0, `(.L_x_68) ;  /* 0x000003d000007945 */ /* 0x000fe80003800000 */
[----:B------:R-:W-:Y:S05]  /*44a0*/  @!P6 BRA `(.L_x_69) ;  /* 0x0000000000ece947 */ /* 0x000fea0003800000 */
[----:B------:R-:W-:-:S04]  /*44b0*/  LOP3.LUT R18, R18, 0x2, RZ, 0xfc, !PT ;  /* 0x0000000212127812 */ /* 0x000fc800078efcff */
[----:B------:R-:W-:-:S13]  /*44c0*/  ISETP.NE.AND P0, PT, R18, 0x3, PT ;  /* 0x000000031200780c */ /* 0x000fda0003f05270 */
[----:B------:R-:W-:Y:S05]  /*44d0*/  @!P0 BRA `(.L_x_70) ;  /* 0x0000000000048947 */ /* 0x000fea0003800000 */
[----:B------:R-:W-:Y:S01]  /*44e0*/  BPT.TRAP 0x1 ;  /* 0x000000040000795c */ /* 0x000fe20000300000 */
.L_x_70:
[----:B------:R-:W0:Y:S01]  /*44f0*/  S2R R3, SR_CgaCtaId ;  /* 0x0000000000037919 */ /* 0x000e220000008800 */
[----:B------:R-:W-:Y:S02]  /*4500*/  MOV R2, 0x400 ;  /* 0x0000040000027802 */ /* 0x000fe40000000f00 */
[----:B------:R-:W-:Y:S02]  /*4510*/  SHF.L.U32 R4, R0, 0x1f, RZ ;  /* 0x0000001f00047819 */ /* 0x000fe400000006ff */
[----:B0-----:R-:W-:-:S05]  /*4520*/  LEA R2, R3, R2, 0x18 ;  /* 0x0000000203027211 */ /* 0x001fca00078ec0ff */
[----:B------:R-:W-:-:S04]  /*4530*/  VIADD R2, R2, 0x30 ;  /* 0x0000003002027836 */ /* 0x000fc80000000000 */
[C---:B------:R-:W-:Y:S02]  /*4540*/  IMAD R7, R11.reuse, 0x8, R2 ;  /* 0x000000080b077824 */ /* 0x040fe400078e0202 */
[----:B------:R-:W-:Y:S02]  /*4550*/  VIADD R11, R11, 0x1 ;  /* 0x000000010b0b7836 */ /* 0x000fe40000000000 */
[----:B------:R-:W0:Y:S03]  /*4560*/  SYNCS.PHASECHK.TRANS64.TRYWAIT P0, [R7+URZ], R4 ;  /* 0x00000004070075a7 */ /* 0x000e26000800017f */
[----:B------:R-:W-:-:S04]  /*4570*/  ISETP.NE.AND P1, PT, R11, 0x6, PT ;  /* 0x000000060b00780c */ /* 0x000fc80003f25270 */
[----:B------:R-:W-:Y:S02]  /*4580*/  SEL R3, RZ, 0x1, P1 ;  /* 0x00000001ff037807 */ /* 0x000fe40000800000 */
[----:B------:R-:W-:Y:S02]  /*4590*/  SEL R11, R11, RZ, P1 ;  /* 0x000000ff0b0b7207 */ /* 0x000fe40000800000 */
[----:B------:R-:W-:-:S03]  /*45a0*/  LOP3.LUT R6, R0, R3, RZ, 0x3c, !PT ;  /* 0x0000000300067212 */ /* 0x000fc600078e3cff */
[----:B------:R-:W-:Y:S01]  /*45b0*/  IMAD R8, R11, 0x8, R2 ;  /* 0x000000080b087824 */ /* 0x000fe200078e0202 */
[----:B------:R-:W-:Y:S01]  /*45c0*/  SHF.L.U32 R5, R6, 0x1f, RZ ;  /* 0x0000001f06057819 */ /* 0x000fe200000006ff */
[----:B0-----:R-:W-:Y:S06]  /*45d0*/  @!P0 BRA `(.L_x_71) ;  /* 0x0000000400248947 */ /* 0x001fec0003800000 */
.L_x_84:
[----:B------:R-:W1:Y:S01]  /*45e0*/  SYNCS.PHASECHK.TRANS64.TRYWAIT P0, [R8+URZ], R5 ;  /* 0x00000005080075a7 */ /* 0x000e62000800017f */
[----:B------:R-:W-:-:S05]  /*45f0*/  VIADD R0, R11, 0x1 ;  /* 0x000000010b007836 */ /* 0x000fca0000000000 */
[----:B------:R-:W-:-:S04]  /*4600*/  ISETP.NE.AND P1, PT, R0, 0x6, PT ;  /* 0x000000060000780c */ /* 0x000fc80003f25270 */
[----:B------:R-:W-:Y:S02]  /*4610*/  SEL R3, RZ, 0x1, P1 ;  /* 0x00000001ff037807 */ /* 0x000fe40000800000 */
[----:B0-----:R-:W-:Y:S02]  /*4620*/  SEL R7, R0, RZ, P1 ;  /* 0x000000ff00077207 */ /* 0x001fe40000800000 */
[----:B------:R-:W-:-:S03]  /*4630*/  LOP3.LUT R6, R6, R3, RZ, 0x3c, !PT ;  /* 0x0000000306067212 */ /* 0x000fc600078e3cff */
[----:B------:R-:W-:Y:S01]  /*4640*/  IMAD R9, R7, 0x8, R2 ;  /* 0x0000000807097824 */ /* 0x000fe200078e0202 */
[----:B------:R-:W-:Y:S01]  /*4650*/  SHF.L.U32 R4, R6, 0x1f, RZ ;  /* 0x0000001f06047819 */ /* 0x000fe200000006ff */
[----:B-1----:R-:W-:Y:S06]  /*4660*/  @!P0 BRA `(.L_x_72) ;  /* 0x0000000400148947 */ /* 0x002fec0003800000 */
.L_x_85:
[----:B------:R-:W1:Y:S01]  /*4670*/  SYNCS.PHASECHK.TRANS64.TRYWAIT P0, [R9+URZ], R4 ;  /* 0x00000004090075a7 */ /* 0x000e62000800017f */
[----:B------:R-:W-:-:S05]  /*4680*/  VIADD R0, R7, 0x1 ;  /* 0x0000000107007836 */ /* 0x000fca0000000000 */
[----:B------:R-:W-:-:S04]  /*4690*/  ISETP.NE.AND P1, PT, R0, 0x6, PT ;  /* 0x000000060000780c */ /* 0x000fc80003f25270 */
[----:B------:R-:W-:Y:S02]  /*46a0*/  SEL R3, RZ, 0x1, P1 ;  /* 0x00000001ff037807 */ /* 0x000fe40000800000 */
[----:B------:R-:W-:Y:S02]  /*46b0*/  SEL R7, R0, RZ, P1 ;  /* 0x000000ff00077207 */ /* 0x000fe40000800000 */
[----:B------:R-:W-:-:S03]  /*46c0*/  LOP3.LUT R6, R6, R3, RZ, 0x3c, !PT ;  /* 0x0000000306067212 */ /* 0x000fc600078e3cff */
[----:B0-----:R-:W-:Y:S01]  /*46d0*/  IMAD R8, R7, 0x8, R2 ;  /* 0x0000000807087824 */ /* 0x001fe200078e0202 */
[----:B------:R-:W-:Y:S01]  /*46e0*/  SHF.L.U32 R5, R6, 0x1f, RZ ;  /* 0x0000001f06057819 */ /* 0x000fe200000006ff */
[----:B-1----:R-:W-:Y:S06]  /*46f0*/  @!P0 BRA `(.L_x_73) ;  /* 0x0000000400048947 */ /* 0x002fec0003800000 */
.L_x_86:
[----:B------:R-:W1:Y:S01]  /*4700*/  SYNCS.PHASECHK.TRANS64.TRYWAIT P0, [R8+URZ], R5 ;  /* 0x00000005080075a7 */ /* 0x000e62000800017f */
[----:B------:R-:W-:-:S05]  /*4710*/  VIADD R0, R7, 0x1 ;  /* 0x0000000107007836 */ /* 0x000fca0000000000 */
[----:B------:R-:W-:-:S04]  /*4720*/  ISETP.NE.AND P1, PT, R0, 0x6, PT ;  /* 0x000000060000780c */ /* 0x000fc80003f25270 */
[----:B------:R-:W-:Y:S02]  /*4730*/  SEL R3, RZ, 0x1, P1 ;  /* 0x00000001ff037807 */ /* 0x000fe40000800000 */
[----:B------:R-:W-:Y:S02]  /*4740*/  SEL R7, R0, RZ, P1 ;  /* 0x000000ff00077207 */ /* 0x000fe40000800000 */
[----:B0-----:R-:W-:-:S03]  /*4750*/  LOP3.LUT R9, R6, R3, RZ, 0x3c, !PT ;  /* 0x0000000306097212 */ /* 0x001fc600078e3cff */
[----:B------:R-:W-:Y:S01]  /*4760*/  IMAD R11, R7, 0x8, R2 ;  /* 0x00000008070b7824 */ /* 0x000fe200078e0202 */
[----:B------:R-:W-:Y:S01]  /*4770*/  SHF.L.U32 R6, R9, 0x1f, RZ ;  /* 0x0000001f09067819 */ /* 0x000fe200000006ff */
[----:B-1----:R-:W-:Y:S06]  /*4780*/  @!P0 BRA `(.L_x_74) ;  /* 0x0000000000f48947 */ /* 0x002fec0003800000 */
.L_x_87:
[----:B------:R-:W1:Y:S01]  /*4790*/  SYNCS.PHASECHK.TRANS64.TRYWAIT P0, [R11+URZ], R6 ;  /* 0x000000060b0075a7 */ /* 0x000e62000800017f */
[----:B------:R-:W-:-:S05]  /*47a0*/  VIADD R0, R7, 0x1 ;  /* 0x0000000107007836 */ /* 0x000fca0000000000 */
[----:B------:R-:W-:-:S04]  /*47b0*/  ISETP.NE.AND P1, PT, R0, 0x6, PT ;  /* 0x000000060000780c */ /* 0x000fc80003f25270 */
[----:B------:R-:W-:Y:S02]  /*47c0*/  SEL R4, RZ, 0x1, P1 ;  /* 0x00000001ff047807 */ /* 0x000fe40000800000 */
[----:B------:R-:W-:Y:S02]  /*47d0*/  SEL R3, R0, RZ, P1 ;  /* 0x000000ff00037207 */ /* 0x000fe40000800000 */
[----:B------:R-:W-:Y:S01]  /*47e0*/  LOP3.LUT R0, R9, R4, RZ, 0x3c, !PT ;  /* 0x0000000409007212 */ /* 0x000fe200078e3cff */
[----:B-1----:R-:W-:Y:S06]  /*47f0*/  @!P0 BRA `(.L_x_75) ;  /* 0x0000000000ec8947 */ /* 0x002fec0003800000 */
.L_x_88:
[----:B------:R-:W-:Y:S01]  /*4800*/  IMAD R3, R3, 0x8, R2 ;  /* 0x0000000803037824 */ /* 0x000fe200078e0202 */
[----:B------:R-:W-:-:S07]  /*4810*/  SHF.L.U32 R0, R0, 0x1f, RZ ;  /* 0x0000001f00007819 */ /* 0x000fce00000006ff */
.L_x_76:
[----:B--2---:R2:W3:Y:S02]  /*4820*/  SYNCS.PHASECHK.TRANS64.TRYWAIT P0, [R3+URZ], R0 ;  /* 0x00000000030075a7 */ /* 0x0044e4000800017f */
[----:B---3--:R-:W-:Y:S05]  /*4830*/  @!P0 NANOSLEEP.SYNCS 0x989680 ;  /* 0x009896800000895d */ /* 0x008fea0003900000 */
[----:B------:R-:W3:Y:S02]  /*4840*/  @!P0 SYNCS.PHASECHK.TRANS64 P0, [R3+URZ], R0 ;  /* 0x00000000030085a7 */ /* 0x000ee4000800007f */
[----:B---3--:R-:W-:Y:S05]  /*4850*/  @!P0 BRA `(.L_x_76) ;  /* 0xfffffffc00f08947 */ /* 0x008fea000383ffff */
.L_x_69:
[----:B------:R-:W-:Y:S05]  /*4860*/  BSYNC B0 ;  /* 0x0000000000007941 */ /* 0x000fea0003800000 */
.L_x_68:
[----:B------:R-:W-:Y:S05]  /*4870*/  EXIT ;  /* 0x000000000000794d */ /* 0x000fea0003800000 */
.L_x_17:
[----:B-1----:R1:W2:Y:S02]  /*4880*/  SYNCS.PHASECHK.TRANS64.TRYWAIT P1, [R3+URZ], R0 ;  /* 0x00000000030075a7 */ /* 0x0022a4000802017f */
[----:B--2---:R-:W-:Y:S05]  /*4890*/  @!P1 NANOSLEEP.SYNCS 0x989680 ;  /* 0x009896800000995d */ /* 0x004fea0003900000 */
[----:B------:R-:W2:Y:S02]  /*48a0*/  @!P1 SYNCS.PHASECHK.TRANS64 P1, [R3+URZ], R0 ;  /* 0x00000000030095a7 */ /* 0x000ea4000802007f */
[----:B--2---:R-:W-:Y:S05]  /*48b0*/  @!P1 BRA `(.L_x_17) ;  /* 0xfffffffc00f09947 */ /* 0x004fea000383ffff */
[----:B------:R-:W-:Y:S05]  /*48c0*/  BRA `(.L_x_16) ;  /* 0xffffffcc000c7947 */ /* 0x000fea000383ffff */
.L_x_22:
[----:B-1----:R1:W2:Y:S02]  /*48d0*/  SYNCS.PHASECHK.TRANS64.TRYWAIT P1, [R4+URZ], R3 ;  /* 0x00000003040075a7 */ /* 0x0022a4000802017f */
[----:B--2---:R-:W-:Y:S05]  /*48e0*/  @!P1 NANOSLEEP.SYNCS 0x989680 ;  /* 0x009896800000995d */ /* 0x004fea0003900000 */
[----:B------:R-:W2:Y:S02]  /*48f0*/  @!P1 SYNCS.PHASECHK.TRANS64 P1, [R4+URZ], R3 ;  /* 0x00000003040095a7 */ /* 0x000ea4000802007f */
[----:B--2---:R-:W-:Y:S05]  /*4900*/  @!P1 BRA `(.L_x_22) ;  /* 0xfffffffc00f09947 */ /* 0x004fea000383ffff */
[----:B------:R-:W-:Y:S05]  /*4910*/  BRA `(.L_x_21) ;  /* 0xffffffd000587947 */ /* 0x000fea000383ffff */
.L_x_55:
[----:B------:R-:W-:Y:S01]  /*4920*/  BSSY B1, `(.L_x_77) ;  /* 0x0000006000017945 */ /* 0x000fe20003800000 */
[----:B------:R-:W-:-:S07]  /*4930*/  IMAD.MOV.U32 R15, RZ, RZ, -0x1 ;  /* 0xffffffffff0f7424 */ /* 0x000fce00078e00ff */
[----:B------:R-:W-:Y:S05]  /*4940*/  WARPSYNC.COLLECTIVE R15, `(.L_x_78) ;  /* 0x000000000f0c7348 */ /* 0x000fea0003c00000 */
[----:B------:R-:W-:Y:S02]  /*4950*/  ELECT P6, UR62, PT ;  /* 0x00000000003e782f */ /* 0x000fe400038c0000 */
[----:B------:R-:W-:Y:S01]  /*4960*/  MOV R14, UR62 ;  /* 0x0000003e000e7c02 */ /* 0x000fe20008000f00 */
[----:B------:R-:W-:Y:S10]  /*4970*/  ENDCOLLECTIVE ;  /* 0x000000000000791b */ /* 0x000ff40003800000 */
.L_x_78:
[----:B------:R-:W-:Y:S05]  /*4980*/  BSYNC B1 ;  /* 0x0000000000017941 */ /* 0x000fea0003800000 */
.L_x_77:
[----:B------:R-:W-:Y:S05]  /*4990*/  BRA `(.L_x_79) ;  /* 0xffffffec00cc7947 */ /* 0x000fea000383ffff */
.L_x_58:
[----:B-1----:R1:W2:Y:S02]  /*49a0*/  SYNCS.PHASECHK.TRANS64.TRYWAIT P1, [R14+URZ+0x30], R5 ;  /* 0x000030050e0075a7 */ /* 0x0022a4000802017f */
[----:B--2---:R-:W-:Y:S05]  /*49b0*/  @!P1 NANOSLEEP.SYNCS 0x989680 ;  /* 0x009896800000995d */ /* 0x004fea0003900000 */
[----:B------:R-:W2:Y:S02]  /*49c0*/  @!P1 SYNCS.PHASECHK.TRANS64 P1, [R14+URZ+0x30], R5 ;  /* 0x000030050e0095a7 */ /* 0x000ea4000802007f */
[----:B--2---:R-:W-:Y:S05]  /*49d0*/  @!P1 BRA `(.L_x_58) ;  /* 0xfffffffc00f09947 */ /* 0x004fea000383ffff */
[----:B------:R-:W-:Y:S05]  /*49e0*/  BRA `(.L_x_80) ;  /* 0xfffffff000007947 */ /* 0x000fea000383ffff */
.L_x_67:
[----:B------:R-:W-:Y:S01]  /*49f0*/  BSSY B0, `(.L_x_81) ;  /* 0x0000006000007945 */ /* 0x000fe20003800000 */
[----:B------:R-:W-:-:S07]  /*4a00*/  IMAD.MOV.U32 R15, RZ, RZ, -0x1 ;  /* 0xffffffffff0f7424 */ /* 0x000fce00078e00ff */
[----:B------:R-:W-:Y:S05]  /*4a10*/  WARPSYNC.COLLECTIVE R15, `(.L_x_82) ;  /* 0x000000000f0c7348 */ /* 0x000fea0003c00000 */
[----:B------:R-:W-:Y:S02]  /*4a20*/  ELECT P6, UR62, PT ;  /* 0x00000000003e782f */ /* 0x000fe400038c0000 */
[----:B------:R-:W-:Y:S01]  /*4a30*/  MOV R14, UR62 ;  /* 0x0000003e000e7c02 */ /* 0x000fe20008000f00 */
[----:B------:R-:W-:Y:S10]  /*4a40*/  ENDCOLLECTIVE ;  /* 0x000000000000791b */ /* 0x000ff40003800000 */
.L_x_82:
[----:B------:R-:W-:Y:S05]  /*4a50*/  BSYNC B0 ;  /* 0x0000000000007941 */ /* 0x000fea0003800000 */
.L_x_81:
[----:B------:R-:W-:Y:S05]  /*4a60*/  BRA `(.L_x_83) ;  /* 0xfffffff800887947 */ /* 0x000fea000383ffff */
.L_x_71:
[----:B0-----:R0:W1:Y:S02]  /*4a70*/  SYNCS.PHASECHK.TRANS64.TRYWAIT P0, [R7+URZ], R4 ;  /* 0x00000004070075a7 */ /* 0x001064000800017f */
[----:B-1----:R-:W-:Y:S05]  /*4a80*/  @!P0 NANOSLEEP.SYNCS 0x989680 ;  /* 0x009896800000895d */ /* 0x002fea0003900000 */
[----:B------:R-:W1:Y:S02]  /*4a90*/  @!P0 SYNCS.PHASECHK.TRANS64 P0, [R7+URZ], R4 ;  /* 0x00000004070085a7 */ /* 0x000e64000800007f */
[----:B-1----:R-:W-:Y:S05]  /*4aa0*/  @!P0 BRA `(.L_x_71) ;  /* 0xfffffffc00f08947 */ /* 0x002fea000383ffff */
[----:B------:R-:W-:Y:S05]  /*4ab0*/  BRA `(.L_x_84) ;  /* 0xfffffff800c87947 */ /* 0x000fea000383ffff */
.L_x_72:
[----:B0-----:R0:W1:Y:S02]  /*4ac0*/  SYNCS.PHASECHK.TRANS64.TRYWAIT P0, [R8+URZ], R5 ;  /* 0x00000005080075a7 */ /* 0x001064000800017f */
[----:B-1----:R-:W-:Y:S05]  /*4ad0*/  @!P0 NANOSLEEP.SYNCS 0x989680 ;  /* 0x009896800000895d */ /* 0x002fea0003900000 */
[----:B------:R-:W1:Y:S02]  /*4ae0*/  @!P0 SYNCS.PHASECHK.TRANS64 P0, [R8+URZ], R5 ;  /* 0x00000005080085a7 */ /* 0x000e64000800007f */
[----:B-1----:R-:W-:Y:S05]  /*4af0*/  @!P0 BRA `(.L_x_72) ;  /* 0xfffffffc00f08947 */ /* 0x002fea000383ffff */
[----:B------:R-:W-:Y:S05]  /*4b00*/  BRA `(.L_x_85) ;  /* 0xfffffff800d87947 */ /* 0x000fea000383ffff */
.L_x_73:
[----:B0-----:R0:W1:Y:S02]  /*4b10*/  SYNCS.PHASECHK.TRANS64.TRYWAIT P0, [R9+URZ], R4 ;  /* 0x00000004090075a7 */ /* 0x001064000800017f */
[----:B-1----:R-:W-:Y:S05]  /*4b20*/  @!P0 NANOSLEEP.SYNCS 0x989680 ;  /* 0x009896800000895d */ /* 0x002fea0003900000 */
[----:B------:R-:W1:Y:S02]  /*4b30*/  @!P0 SYNCS.PHASECHK.TRANS64 P0, [R9+URZ], R4 ;  /* 0x00000004090085a7 */ /* 0x000e64000800007f */
[----:B-1----:R-:W-:Y:S05]  /*4b40*/  @!P0 BRA `(.L_x_73) ;  /* 0xfffffffc00f08947 */ /* 0x002fea000383ffff */
[----:B------:R-:W-:Y:S05]  /*4b50*/  BRA `(.L_x_86) ;  /* 0xfffffff800e87947 */ /* 0x000fea000383ffff */
.L_x_74:
[----:B0-----:R0:W1:Y:S02]  /*4b60*/  SYNCS.PHASECHK.TRANS64.TRYWAIT P0, [R8+URZ], R5 ;  /* 0x00000005080075a7 */ /* 0x001064000800017f */
[----:B-1----:R-:W-:Y:S05]  /*4b70*/  @!P0 NANOSLEEP.SYNCS 0x989680 ;  /* 0x009896800000895d */ /* 0x002fea0003900000 */
[----:B------:R-:W1:Y:S02]  /*4b80*/  @!P0 SYNCS.PHASECHK.TRANS64 P0, [R8+URZ], R5 ;  /* 0x00000005080085a7 */ /* 0x000e64000800007f */
[----:B-1----:R-:W-:Y:S05]  /*4b90*/  @!P0 BRA `(.L_x_74) ;  /* 0xfffffffc00f08947 */ /* 0x002fea000383ffff */
[----:B------:R-:W-:Y:S05]  /*4ba0*/  BRA `(.L_x_87) ;  /* 0xfffffff800f87947 */ /* 0x000fea000383ffff */
.L_x_75:
[----:B-1----:R1:W2:Y:S02]  /*4bb0*/  SYNCS.PHASECHK.TRANS64.TRYWAIT P0, [R11+URZ], R6 ;  /* 0x000000060b0075a7 */ /* 0x0022a4000800017f */
[----:B--2---:R-:W-:Y:S05]  /*4bc0*/  @!P0 NANOSLEEP.SYNCS 0x989680 ;  /* 0x009896800000895d */ /* 0x004fea0003900000 */
[----:B------:R-:W2:Y:S02]  /*4bd0*/  @!P0 SYNCS.PHASECHK.TRANS64 P0, [R11+URZ], R6 ;  /* 0x000000060b0085a7 */ /* 0x000ea4000800007f */
[----:B--2---:R-:W-:Y:S05]  /*4be0*/  @!P0 BRA `(.L_x_75) ;  /* 0xfffffffc00f08947 */ /* 0x004fea000383ffff */
[----:B------:R-:W-:Y:S05]  /*4bf0*/  BRA `(.L_x_88) ;  /* 0xfffffffc00007947 */ /* 0x000fea000383ffff */
.L_x_89:
[----:B------:R-:W-:-:S00]  /*4c00*/  BRA `(.L_x_89) ;  /* 0xfffffffc00fc7947 */ /* 0x000fc0000383ffff */
[----:B------:R-:W-:-:S00]  /*4c10*/  NOP ;  /* 0x0000000000007918 */ /* 0x000fc00000000000 */
        /* <DEDUP_REMOVED lines=14> */
.L_x_90:


//--------------------- .nv.global.init           --------------------------
	.section	.nv.global.init,"aw",@progbits
.nv.global.init:
	.type		$str$22,@object
	.size		$str$22,($str$23 - $str$22)
$str$22:
        /*0000*/ 	.byte	0x6b, 0x5f, 0x74, 0x69, 0x6c, 0x65, 0x5f, 0x63, 0x6f, 0x75, 0x6e, 0x74, 0x20, 0x3e, 0x3d, 0x20
        /*0010*/ 	.byte	0x31, 0x00
	.type		$str$23,@object
	.size		$str$23,(__unnamed_1 - $str$23)
$str$23:
        /*0012*/ 	.byte	0x2f, 0x74, 0x6d, 0x70, 0x2f, 0x63, 0x75, 0x74, 0x6c, 0x61, 0x73, 0x73, 0x5f, 0x73, 0x77, 0x65
        /*0022*/ 	.byte	0x65, 0x70, 0x5f, 0x73, 0x72, 0x63, 0x2f, 0x69, 0x6e, 0x63, 0x6c, 0x75, 0x64, 0x65, 0x2f, 0x63
        /*0032*/ 	.byte	0x75, 0x74, 0x6c, 0x61, 0x73, 0x73, 0x2f, 0x67, 0x65, 0x6d, 0x6d, 0x2f, 0x63, 0x6f, 0x6c, 0x6c
        /*0042*/ 	.byte	0x65, 0x63, 0x74, 0x69, 0x76, 0x65, 0x2f, 0x73, 0x6d, 0x39, 0x30, 0x5f, 0x6d, 0x6d, 0x61, 0x5f
        /*0052*/ 	.byte	0x74, 0x6d, 0x61, 0x5f, 0x67, 0x6d, 0x6d, 0x61, 0x5f, 0x73, 0x73, 0x5f, 0x77, 0x61, 0x72, 0x70
        /*0062*/ 	.byte	0x73, 0x70, 0x65, 0x63, 0x69, 0x61, 0x6c, 0x69, 0x7a, 0x65, 0x64, 0x2e, 0x68, 0x70, 0x70, 0x00
	.type		__unnamed_1,@object
	.size		__unnamed_1,(.L_0 - __unnamed_1)
__unnamed_1:
        /*0072*/ 	.byte	0x76, 0x6f, 0x69, 0x64, 0x20, 0x63, 0x75, 0x74, 0x6c, 0x61, 0x73, 0x73, 0x3a, 0x3a, 0x67, 0x65
        /* <DEDUP_REMOVED lines=172> */
.L_0:


//--------------------- .nv.shared._ZN7cutlass13device_kernelINS_4gemm6kernel13GemmUniversalIN4cute5tupleIJiiiiEEENS1_10collective13CollectiveMmaINS1_34MainloopSm90TmaGmmaWarpSpecializedILi6ENS5_IJNS4_1CILi1EEESB_SB_EEENS1_35KernelTmaWarpSpecializedCooperativeEEENS5_IJNSA_ILi128EEENSA_ILi16EEENSA_ILi256EEEEEEaNS5_IJlSB_lEEEaSJ_NS4_8TiledMMAINS4_8MMA_AtomIJNS4_4SM904GMMA26MMA_64x16x32_S32S8S8_SS_TNEEEENS4_6LayoutINS5_IJNSA_ILi2EEESB_SB_EEENS5_IJSB_NSA_ILi0EEEST_EEEEENS5_IJNS4_10UnderscoreESW_SW_EEEEENS4_13SM90_TMA_LOADENS4_14ComposedLayoutINS4_7SwizzleILi3ELi4ELi3EEENS4_18smem_ptr_flag_bitsILi8EEENSQ_INS5_IJNSA_ILi8EEESF_EEENS5_IJSF_SB_EEEEEEEvNS4_8identityESZ_S19_vS1A_EENS_8epilogue10collective6detail29Sm90TmaWarpSpecializedAdapterINS1D_15DefaultEpilogueIaSJ_SJ_NS1C_6thread17LinearCombinationIaLi1EiiLNS1H_9ScaleType4KindE0ELNS_15FloatRoundStyleE2EaEENS1_15EpilogueDefaultEEEEEvvEEEEvNT_6ParamsE --------------------------
	.section	.nv.shared._ZN7cutlass13device_kernelINS_4gemm6kernel13GemmUniversalIN4cute5tupleIJiiiiEEENS1_10collective13CollectiveMmaINS1_34MainloopSm90TmaGmmaWarpSpecializedILi6ENS5_IJNS4_1CILi1EEESB_SB_EEENS1_35KernelTmaWarpSpecializedCooperativeEEENS5_IJNSA_ILi128EEENSA_ILi16EEENSA_ILi256EEEEEEaNS5_IJlSB_lEEEaSJ_NS4_8TiledMMAINS4_8MMA_AtomIJNS4_4SM904GMMA26MMA_64x16x32_S32S8S8_SS_TNEEEENS4_6LayoutINS5_IJNSA_ILi2EEESB_SB_EEENS5_IJSB_NSA_ILi0EEEST_EEEEENS5_IJNS4_10UnderscoreESW_SW_EEEEENS4_13SM90_TMA_LOADENS4_14ComposedLayoutINS4_7SwizzleILi3ELi4ELi3EEENS4_18smem_ptr_flag_bitsILi8EEENSQ_INS5_IJNSA_ILi8EEESF_EEENS5_IJSF_SB_EEEEEEEvNS4_8identityESZ_S19_vS1A_EENS_8epilogue10collective6detail29Sm90TmaWarpSpecializedAdapterINS1D_15DefaultEpilogueIaSJ_SJ_NS1C_6thread17LinearCombinationIaLi1EiiLNS1H_9ScaleType4KindE0ELNS_15FloatRoundStyleE2EaEENS1_15EpilogueDefaultEEEEEvvEEEEvNT_6ParamsE,"aw",@nobits
	.sectionflags	@""
	.align	16
	.zero		1024


//--------------------- .nv.shared.reserved.0     --------------------------
	.section	.nv.shared.reserved.0,"aw",@nobits
	.weak		__nv_reservedSMEM_offset_0_alias
	.size		__nv_reservedSMEM_offset_0_alias, 0, 0
	.other		__nv_reservedSMEM_offset_0_alias,@"STO_CUDA_RESERVED_SHARED STV_DEFAULT"
__nv_reservedSMEM_offset_0_alias:
	.zero		0


//--------------------- .nv.global                --------------------------
	.section	.nv.global,"aw",@nobits
.nv.global:
	.type		_ZN39_INTERNAL_80f94f2c_4_k_cu_e8388290_91744cute1_E,@object
	.size		_ZN39_INTERNAL_80f94f2c_4_k_cu_e8388290_91744cute1_E,(_ZN39_INTERNAL_80f94f2c_4_k_cu_e8388290_91744cuda3std3__45__cpo6cbeginE - _ZN39_INTERNAL_80f94f2c_4_k_cu_e8388290_91744cute1_E)
_ZN39_INTERNAL_80f94f2c_4_k_cu_e8388290_91744cute1_E:
	.zero		1
	.type		_ZN39_INTERNAL_80f94f2c_4_k_cu_e8388290_91744cuda3std3__45__cpo6cbeginE,@object
	.size		_ZN39_INTERNAL_80f94f2c_4_k_cu_e8388290_91744cuda3std3__45__cpo6cbeginE,(_ZN39_INTERNAL_80f94f2c_4_k_cu_e8388290_91744cuda3std3__48in_placeE - _ZN39_INTERNAL_80f94f2c_4_k_cu_e8388290_91744cuda3std3__45__cpo6cbeginE)
_ZN39_INTERNAL_80f94f2c_4_k_cu_e8388290_91744cuda3std3__45__cpo6cbeginE:
	.zero		1
	.type		_ZN39_INTERNAL_80f94f2c_4_k_cu_e8388290_91744cuda3std3__48in_placeE,@object
	.size		_ZN39_INTERNAL_80f94f2c_4_k_cu_e8388290_91744cuda3std3__48in_placeE,(_ZN39_INTERNAL_80f94f2c_4_k_cu_e8388290_91744cuda3std6ranges3__45__cpo9iter_moveE - _ZN39_INTERNAL_80f94f2c_4_k_cu_e8388290_91744cuda3std3__48in_placeE)
_ZN39_INTERNAL_80f94f2c_4_k_cu_e8388290_91744cuda3std3__48in_placeE:
	.zero		1
	.type		_ZN39_INTERNAL_80f94f2c_4_k_cu_e8388290_91744cuda3std6ranges3__45__cpo9iter_moveE,@object
	.size		_ZN39_INTERNAL_80f94f2c_4_k_cu_e8388290_91744cuda3std6ranges3__45__cpo9iter_moveE,(_ZN39_INTERNAL_80f94f2c_4_k_cu_e8388290_91744cuda3std3__45__cpo5beginE - _ZN39_INTERNAL_80f94f2c_4_k_cu_e8388290_91744cuda3std6ranges3__45__cpo9iter_moveE)
_ZN39_INTERNAL_80f94f2c_4_k_cu_e8388290_91744cuda3std6ranges3__45__cpo9iter_moveE:
	.zero		1
	.type		_ZN39_INTERNAL_80f94f2c_4_k_cu_e8388290_91744cuda3std3__45__cpo5beginE,@object
	.size		_ZN39_INTERNAL_80f94f2c_4_k_cu_e8388290_91744cuda3std3__45__cpo5beginE,(_ZN39_INTERNAL_80f94f2c_4_k_cu_e8388290_91744cuda3std3__441_GLOBAL__N__80f94f2c_4_k_cu_e8388290_91746ignoreE - _ZN39_INTERNAL_80f94f2c_4_k_cu_e8388290_91744cuda3std3__45__cpo5beginE)
_ZN39_INTERNAL_80f94f2c_4_k_cu_e8388290_91744cuda3std3__45__cpo5beginE:
	.zero		1
	.type		_ZN39_INTERNAL_80f94f2c_4_k_cu_e8388290_91744cuda3std3__441_GLOBAL__N__80f94f2c_4_k_cu_e8388290_91746ignoreE,@object
	.size		_ZN39_INTERNAL_80f94f2c_4_k_cu_e8388290_91744cuda3std3__441_GLOBAL__N__80f94f2c_4_k_cu_e8388290_91746ignoreE,(_ZN39_INTERNAL_80f94f2c_4_k_cu_e8388290_91744cute7productE - _ZN39_INTERNAL_80f94f2c_4_k_cu_e8388290_91744cuda3std3__441_GLOBAL__N__80f94f2c_4_k_cu_e8388290_91746ignoreE)
_ZN39_INTERNAL_80f94f2c_4_k_cu_e8388290_91744cuda3std3__441_GLOBAL__N__80f94f2c_4_k_cu_e8388290_91746ignoreE:
	.zero		1
	.type		_ZN39_INTERNAL_80f94f2c_4_k_cu_e8388290_91744cute7productE,@object
	.size		_ZN39_INTERNAL_80f94f2c_4_k_cu_e8388290_91744cute7productE,(_ZN39_INTERNAL_80f94f2c_4_k_cu_e8388290_91744cuda3std3__45__cpo3endE - _ZN39_INTERNAL_80f94f2c_4_k_cu_e8388290_91744cute7productE)
_ZN39_INTERNAL_80f94f2c_4_k_cu_e8388290_91744cute7productE:
	.zero		1
	.type		_ZN39_INTERNAL_80f94f2c_4_k_cu_e8388290_91744cuda3std3__45__cpo3endE,@object
	.size		_ZN39_INTERNAL_80f94f2c_4_k_cu_e8388290_91744cuda3std3__45__cpo3endE,(_ZN39_INTERNAL_80f94f2c_4_k_cu_e8388290_91744cuda3std3__419piecewise_constructE - _ZN39_INTERNAL_80f94f2c_4_k_cu_e8388290_91744cuda3std3__45__cpo3endE)
_ZN39_INTERNAL_80f94f2c_4_k_cu_e8388290_91744cuda3std3__45__cpo3endE:
	.zero		1
	.type		_ZN39_INTERNAL_80f94f2c_4_k_cu_e8388290_91744cuda3std3__419piecewise_constructE,@object
	.size		_ZN39_INTERNAL_80f94f2c_4_k_cu_e8388290_91744cuda3std3__419piecewise_constructE,(_ZN39_INTERNAL_80f94f2c_4_k_cu_e8388290_91744cuda3std3__45__cpo4cendE - _ZN39_INTERNAL_80f94f2c_4_k_cu_e8388290_91744cuda3std3__419piecewise_constructE)
_ZN39_INTERNAL_80f94f2c_4_k_cu_e8388290_91744cuda3std3__419piecewise_constructE:
	.zero		1
	.type		_ZN39_INTERNAL_80f94f2c_4_k_cu_e8388290_91744cuda3std3__45__cpo4cendE,@object
	.size		_ZN39_INTERNAL_80f94f2c_4_k_cu_e8388290_91744cuda3std3__45__cpo4cendE,(_ZN39_INTERNAL_80f94f2c_4_k_cu_e8388290_91744cuda3std6ranges3__45__cpo4swapE - _ZN39_INTERNAL_80f94f2c_4_k_cu_e8388290_91744cuda3std3__45__cpo4cendE)
_ZN39_INTERNAL_80f94f2c_4_k_cu_e8388290_91744cuda3std3__45__cpo4cendE:
	.zero		1
	.type		_ZN39_INTERNAL_80f94f2c_4_k_cu_e8388290_91744cuda3std6ranges3__45__cpo4swapE,@object
	.size		_ZN39_INTERNAL_80f94f2c_4_k_cu_e8388290_91744cuda3std6ranges3__45__cpo4swapE,(.L_8 - _ZN39_INTERNAL_80f94f2c_4_k_cu_e8388290_91744cuda3std6ranges3__45__cpo4swapE)
_ZN39_INTERNAL_80f94f2c_4_k_cu_e8388290_91744cuda3std6ranges3__45__cpo4swapE:
	.zero		1
.L_8:


//--------------------- .nv.constant0._ZN7cutlass13device_kernelINS_4gemm6kernel13GemmUniversalIN4cute5tupleIJiiiiEEENS1_10collective13CollectiveMmaINS1_34MainloopSm90TmaGmmaWarpSpecializedILi6ENS5_IJNS4_1CILi1EEESB_SB_EEENS1_35KernelTmaWarpSpecializedCooperativeEEENS5_IJNSA_ILi128EEENSA_ILi16EEENSA_ILi256EEEEEEaNS5_IJlSB_lEEEaSJ_NS4_8TiledMMAINS4_8MMA_AtomIJNS4_4SM904GMMA26MMA_64x16x32_S32S8S8_SS_TNEEEENS4_6LayoutINS5_IJNSA_ILi2EEESB_SB_EEENS5_IJSB_NSA_ILi0EEEST_EEEEENS5_IJNS4_10UnderscoreESW_SW_EEEEENS4_13SM90_TMA_LOADENS4_14ComposedLayoutINS4_7SwizzleILi3ELi4ELi3EEENS4_18smem_ptr_flag_bitsILi8EEENSQ_INS5_IJNSA_ILi8EEESF_EEENS5_IJSF_SB_EEEEEEEvNS4_8identityESZ_S19_vS1A_EENS_8epilogue10collective6detail29Sm90TmaWarpSpecializedAdapterINS1D_15DefaultEpilogueIaSJ_SJ_NS1C_6thread17LinearCombinationIaLi1EiiLNS1H_9ScaleType4KindE0ELNS_15FloatRoundStyleE2EaEENS1_15EpilogueDefaultEEEEEvvEEEEvNT_6ParamsE --------------------------
	.section	.nv.constant0._ZN7cutlass13device_kernelINS_4gemm6kernel13GemmUniversalIN4cute5tupleIJiiiiEEENS1_10collective13CollectiveMmaINS1_34MainloopSm90TmaGmmaWarpSpecializedILi6ENS5_IJNS4_1CILi1EEESB_SB_EEENS1_35KernelTmaWarpSpecializedCooperativeEEENS5_IJNSA_ILi128EEENSA_ILi16EEENSA_ILi256EEEEEEaNS5_IJlSB_lEEEaSJ_NS4_8TiledMMAINS4_8MMA_AtomIJNS4_4SM904GMMA26MMA_64x16x32_S32S8S8_SS_TNEEEENS4_6LayoutINS5_IJNSA_ILi2EEESB_SB_EEENS5_IJSB_NSA_ILi0EEEST_EEEEENS5_IJNS4_10UnderscoreESW_SW_EEEEENS4_13SM90_TMA_LOADENS4_14ComposedLayoutINS4_7SwizzleILi3ELi4ELi3EEENS4_18smem_ptr_flag_bitsILi8EEENSQ_INS5_IJNSA_ILi8EEESF_EEENS5_IJSF_SB_EEEEEEEvNS4_8identityESZ_S19_vS1A_EENS_8epilogue10collective6detail29Sm90TmaWarpSpecializedAdapterINS1D_15DefaultEpilogueIaSJ_SJ_NS1C_6thread17LinearCombinationIaLi1EiiLNS1H_9ScaleType4KindE0ELNS_15FloatRoundStyleE2EaEENS1_15EpilogueDefaultEEEEEvvEEEEvNT_6ParamsE,"a",@progbits
	.sectionflags	@""
	.align	4
.nv.constant0._ZN7cutlass13device_kernelINS_4gemm6kernel13GemmUniversalIN4cute5tupleIJiiiiEEENS1_10collective13CollectiveMmaINS1_34MainloopSm90TmaGmmaWarpSpecializedILi6ENS5_IJNS4_1CILi1EEESB_SB_EEENS1_35KernelTmaWarpSpecializedCooperativeEEENS5_IJNSA_ILi128EEENSA_ILi16EEENSA_ILi256EEEEEEaNS5_IJlSB_lEEEaSJ_NS4_8TiledMMAINS4_8MMA_AtomIJNS4_4SM904GMMA26MMA_64x16x32_S32S8S8_SS_TNEEEENS4_6LayoutINS5_IJNSA_ILi2EEESB_SB_EEENS5_IJSB_NSA_ILi0EEEST_EEEEENS5_IJNS4_10UnderscoreESW_SW_EEEEENS4_13SM90_TMA_LOADENS4_14ComposedLayoutINS4_7SwizzleILi3ELi4ELi3EEENS4_18smem_ptr_flag_bitsILi8EEENSQ_INS5_IJNSA_ILi8EEESF_EEENS5_IJSF_SB_EEEEEEEvNS4_8identityESZ_S19_vS1A_EENS_8epilogue10collective6detail29Sm90TmaWarpSpecializedAdapterINS1D_15DefaultEpilogueIaSJ_SJ_NS1C_6thread17LinearCombinationIaLi1EiiLNS1H_9ScaleType4KindE0ELNS_15FloatRoundStyleE2EaEENS1_15EpilogueDefaultEEEEEvvEEEEvNT_6ParamsE:
	.zero		1664


//--------------------- SYMBOLS --------------------------

	.type		.nv.reservedSmem.offset0,@object
	.size		.nv.reservedSmem.offset0,0x4
	.type		__assertfail,@function
